//
// Generated by NVIDIA NVVM Compiler
//
// Compiler Build ID: CL-36424714
// Cuda compilation tools, release 13.0, V13.0.88
// Based on NVVM 20.0.0
//

.version 9.0
.target sm_100
.address_size 64

	// .globl	_Z5nbodyPfS_S_S_S_S_S_f
.extern .shared .align 16 .b8 sdata[];

.visible .entry _Z5nbodyPfS_S_S_S_S_S_f(
	.param .u64 .ptr .align 1 _Z5nbodyPfS_S_S_S_S_S_f_param_0,
	.param .u64 .ptr .align 1 _Z5nbodyPfS_S_S_S_S_S_f_param_1,
	.param .u64 .ptr .align 1 _Z5nbodyPfS_S_S_S_S_S_f_param_2,
	.param .u64 .ptr .align 1 _Z5nbodyPfS_S_S_S_S_S_f_param_3,
	.param .u64 .ptr .align 1 _Z5nbodyPfS_S_S_S_S_S_f_param_4,
	.param .u64 .ptr .align 1 _Z5nbodyPfS_S_S_S_S_S_f_param_5,
	.param .u64 .ptr .align 1 _Z5nbodyPfS_S_S_S_S_S_f_param_6,
	.param .f32 _Z5nbodyPfS_S_S_S_S_S_f_param_7
)
{
	.reg .pred 	%p<77>;
	.reg .b32 	%r<175>;
	.reg .b32 	%f<467>;
	.reg .b64 	%rd<48>;

	ld.param.u64 	%rd17, [_Z5nbodyPfS_S_S_S_S_S_f_param_0];
	ld.param.u64 	%rd12, [_Z5nbodyPfS_S_S_S_S_S_f_param_1];
	ld.param.u64 	%rd18, [_Z5nbodyPfS_S_S_S_S_S_f_param_2];
	ld.param.u64 	%rd13, [_Z5nbodyPfS_S_S_S_S_S_f_param_3];
	ld.param.u64 	%rd14, [_Z5nbodyPfS_S_S_S_S_S_f_param_4];
	ld.param.u64 	%rd15, [_Z5nbodyPfS_S_S_S_S_S_f_param_5];
	ld.param.u64 	%rd16, [_Z5nbodyPfS_S_S_S_S_S_f_param_6];
	cvta.to.global.u64 	%rd1, %rd13;
	cvta.to.global.u64 	%rd2, %rd18;
	cvta.to.global.u64 	%rd3, %rd12;
	cvta.to.global.u64 	%rd4, %rd17;
	mov.u32 	%r1, %ntid.x;
	mov.u32 	%r45, %ctaid.x;
	mov.u32 	%r2, %tid.x;
	mad.lo.s32 	%r3, %r45, %r1, %r2;
	setp.gt.s32 	%p1, %r3, 65535;
	@%p1 bra 	$L__BB0_58;
	shl.b32 	%r46, %r1, 4;
	mov.u32 	%r47, sdata;
	add.s32 	%r48, %r47, %r46;
	cvta.to.global.u64 	%rd19, %rd14;
	cvta.to.global.u64 	%rd20, %rd15;
	cvta.to.global.u64 	%rd21, %rd16;
	mul.wide.s32 	%rd22, %r3, 4;
	add.s64 	%rd5, %rd4, %rd22;
	ld.global.f32 	%f1, [%rd5];
	add.s64 	%rd6, %rd3, %rd22;
	ld.global.f32 	%f2, [%rd6];
	add.s64 	%rd7, %rd2, %rd22;
	ld.global.f32 	%f3, [%rd7];
	add.s64 	%rd8, %rd19, %rd22;
	ld.global.f32 	%f4, [%rd8];
	add.s64 	%rd9, %rd20, %rd22;
	ld.global.f32 	%f5, [%rd9];
	add.s64 	%rd10, %rd21, %rd22;
	ld.global.f32 	%f6, [%rd10];
	add.s32 	%r49, %r1, 65535;
	div.u32 	%r4, %r49, %r1;
	setp.ge.u32 	%p2, %r2, %r1;
	shl.b32 	%r50, %r2, 4;
	add.s32 	%r5, %r48, %r50;
	@%p2 bra 	$L__BB0_3;
	mul.wide.u32 	%rd23, %r2, 4;
	add.s64 	%rd24, %rd4, %rd23;
	ld.global.f32 	%f134, [%rd24];
	add.s64 	%rd25, %rd3, %rd23;
	ld.global.f32 	%f135, [%rd25];
	add.s64 	%rd26, %rd2, %rd23;
	ld.global.f32 	%f136, [%rd26];
	add.s64 	%rd27, %rd1, %rd23;
	ld.global.f32 	%f137, [%rd27];
	st.shared.v4.f32 	[%r5], {%f134, %f135, %f136, %f137};
$L__BB0_3:
	bar.sync 	0;
	mov.f32 	%f397, 0f00000000;
	mov.b32 	%r164, 0;
	mov.f32 	%f396, %f397;
	mov.f32 	%f395, %f397;
$L__BB0_4:
	setp.lt.u32 	%p3, %r1, 4;
	and.b32  	%r53, %r164, 1;
	setp.eq.b32 	%p4, %r53, 1;
	selp.b32 	%r7, %r48, %r47, %p4;
	mul.lo.s32 	%r8, %r164, %r1;
	mov.b32 	%r167, 0;
	@%p3 bra 	$L__BB0_15;
	mov.b32 	%r165, 0;
$L__BB0_6:
	.pragma "nounroll";
	add.s32 	%r10, %r165, %r8;
	setp.gt.u32 	%p5, %r10, 65535;
	setp.eq.s32 	%p6, %r10, %r3;
	or.pred  	%p7, %p5, %p6;
	@%p7 bra 	$L__BB0_8;
	setp.eq.b32 	%p8, %r53, 1;
	selp.b32 	%r62, %r47, %r48, %p8;
	shl.b32 	%r63, %r165, 4;
	add.s32 	%r64, %r62, %r63;
	ld.shared.v4.f32 	{%f140, %f141, %f142, %f143}, [%r64];
	sub.f32 	%f144, %f140, %f1;
	sub.f32 	%f145, %f141, %f2;
	sub.f32 	%f146, %f142, %f3;
	mul.f32 	%f147, %f145, %f145;
	fma.rn.f32 	%f148, %f144, %f144, %f147;
	fma.rn.f32 	%f149, %f146, %f146, %f148;
	add.f32 	%f150, %f149, 0f2EDBE6FF;
	rsqrt.approx.f32 	%f151, %f150;
	mul.f32 	%f152, %f151, %f151;
	mul.f32 	%f153, %f151, %f152;
	mul.f32 	%f154, %f143, %f153;
	fma.rn.f32 	%f395, %f144, %f154, %f395;
	fma.rn.f32 	%f396, %f145, %f154, %f396;
	fma.rn.f32 	%f397, %f146, %f154, %f397;
$L__BB0_8:
	add.s32 	%r65, %r10, 1;
	setp.gt.u32 	%p9, %r65, 65535;
	setp.eq.s32 	%p10, %r65, %r3;
	or.pred  	%p11, %p9, %p10;
	@%p11 bra 	$L__BB0_10;
	setp.eq.b32 	%p12, %r53, 1;
	selp.b32 	%r70, %r47, %r48, %p12;
	shl.b32 	%r71, %r165, 4;
	add.s32 	%r72, %r70, %r71;
	ld.shared.v4.f32 	{%f155, %f156, %f157, %f158}, [%r72+16];
	sub.f32 	%f159, %f155, %f1;
	sub.f32 	%f160, %f156, %f2;
	sub.f32 	%f161, %f157, %f3;
	mul.f32 	%f162, %f160, %f160;
	fma.rn.f32 	%f163, %f159, %f159, %f162;
	fma.rn.f32 	%f164, %f161, %f161, %f163;
	add.f32 	%f165, %f164, 0f2EDBE6FF;
	rsqrt.approx.f32 	%f166, %f165;
	mul.f32 	%f167, %f166, %f166;
	mul.f32 	%f168, %f166, %f167;
	mul.f32 	%f169, %f158, %f168;
	fma.rn.f32 	%f395, %f159, %f169, %f395;
	fma.rn.f32 	%f396, %f160, %f169, %f396;
	fma.rn.f32 	%f397, %f161, %f169, %f397;
$L__BB0_10:
	add.s32 	%r73, %r10, 2;
	setp.gt.u32 	%p13, %r73, 65535;
	setp.eq.s32 	%p14, %r73, %r3;
	or.pred  	%p15, %p13, %p14;
	@%p15 bra 	$L__BB0_12;
	setp.eq.b32 	%p16, %r53, 1;
	selp.b32 	%r78, %r47, %r48, %p16;
	shl.b32 	%r79, %r165, 4;
	add.s32 	%r80, %r78, %r79;
	ld.shared.v4.f32 	{%f170, %f171, %f172, %f173}, [%r80+32];
	sub.f32 	%f174, %f170, %f1;
	sub.f32 	%f175, %f171, %f2;
	sub.f32 	%f176, %f172, %f3;
	mul.f32 	%f177, %f175, %f175;
	fma.rn.f32 	%f178, %f174, %f174, %f177;
	fma.rn.f32 	%f179, %f176, %f176, %f178;
	add.f32 	%f180, %f179, 0f2EDBE6FF;
	rsqrt.approx.f32 	%f181, %f180;
	mul.f32 	%f182, %f181, %f181;
	mul.f32 	%f183, %f181, %f182;
	mul.f32 	%f184, %f173, %f183;
	fma.rn.f32 	%f395, %f174, %f184, %f395;
	fma.rn.f32 	%f396, %f175, %f184, %f396;
	fma.rn.f32 	%f397, %f176, %f184, %f397;
$L__BB0_12:
	add.s32 	%r81, %r10, 3;
	setp.gt.u32 	%p17, %r81, 65535;
	setp.eq.s32 	%p18, %r81, %r3;
	or.pred  	%p19, %p17, %p18;
	@%p19 bra 	$L__BB0_14;
	setp.eq.b32 	%p20, %r53, 1;
	selp.b32 	%r86, %r47, %r48, %p20;
	shl.b32 	%r87, %r165, 4;
	add.s32 	%r88, %r86, %r87;
	ld.shared.v4.f32 	{%f185, %f186, %f187, %f188}, [%r88+48];
	sub.f32 	%f189, %f185, %f1;
	sub.f32 	%f190, %f186, %f2;
	sub.f32 	%f191, %f187, %f3;
	mul.f32 	%f192, %f190, %f190;
	fma.rn.f32 	%f193, %f189, %f189, %f192;
	fma.rn.f32 	%f194, %f191, %f191, %f193;
	add.f32 	%f195, %f194, 0f2EDBE6FF;
	rsqrt.approx.f32 	%f196, %f195;
	mul.f32 	%f197, %f196, %f196;
	mul.f32 	%f198, %f196, %f197;
	mul.f32 	%f199, %f188, %f198;
	fma.rn.f32 	%f395, %f189, %f199, %f395;
	fma.rn.f32 	%f396, %f190, %f199, %f396;
	fma.rn.f32 	%f397, %f191, %f199, %f397;
$L__BB0_14:
	add.s32 	%r165, %r165, 4;
	and.b32  	%r167, %r1, 2044;
	setp.ne.s32 	%p21, %r165, %r167;
	@%p21 bra 	$L__BB0_6;
$L__BB0_15:
	and.b32  	%r14, %r1, 3;
	setp.eq.s32 	%p22, %r14, 0;
	@%p22 bra 	$L__BB0_25;
	setp.eq.s32 	%p23, %r14, 1;
	@%p23 bra 	$L__BB0_22;
	add.s32 	%r15, %r167, %r8;
	setp.gt.u32 	%p24, %r15, 65535;
	setp.eq.s32 	%p25, %r15, %r3;
	or.pred  	%p26, %p24, %p25;
	@%p26 bra 	$L__BB0_19;
	shl.b32 	%r89, %r167, 4;
	setp.eq.b32 	%p27, %r53, 1;
	selp.b32 	%r94, %r47, %r48, %p27;
	add.s32 	%r95, %r94, %r89;
	ld.shared.v4.f32 	{%f201, %f202, %f203, %f204}, [%r95];
	sub.f32 	%f205, %f201, %f1;
	sub.f32 	%f206, %f202, %f2;
	sub.f32 	%f207, %f203, %f3;
	mul.f32 	%f208, %f206, %f206;
	fma.rn.f32 	%f209, %f205, %f205, %f208;
	fma.rn.f32 	%f210, %f207, %f207, %f209;
	add.f32 	%f211, %f210, 0f2EDBE6FF;
	rsqrt.approx.f32 	%f212, %f211;
	mul.f32 	%f213, %f212, %f212;
	mul.f32 	%f214, %f212, %f213;
	mul.f32 	%f215, %f204, %f214;
	fma.rn.f32 	%f395, %f205, %f215, %f395;
	fma.rn.f32 	%f396, %f206, %f215, %f396;
	fma.rn.f32 	%f397, %f207, %f215, %f397;
$L__BB0_19:
	add.s32 	%r96, %r15, 1;
	setp.gt.u32 	%p28, %r96, 65535;
	setp.eq.s32 	%p29, %r96, %r3;
	or.pred  	%p30, %p28, %p29;
	@%p30 bra 	$L__BB0_21;
	shl.b32 	%r97, %r167, 4;
	setp.eq.b32 	%p31, %r53, 1;
	selp.b32 	%r102, %r47, %r48, %p31;
	add.s32 	%r103, %r102, %r97;
	ld.shared.v4.f32 	{%f216, %f217, %f218, %f219}, [%r103+16];
	sub.f32 	%f220, %f216, %f1;
	sub.f32 	%f221, %f217, %f2;
	sub.f32 	%f222, %f218, %f3;
	mul.f32 	%f223, %f221, %f221;
	fma.rn.f32 	%f224, %f220, %f220, %f223;
	fma.rn.f32 	%f225, %f222, %f222, %f224;
	add.f32 	%f226, %f225, 0f2EDBE6FF;
	rsqrt.approx.f32 	%f227, %f226;
	mul.f32 	%f228, %f227, %f227;
	mul.f32 	%f229, %f227, %f228;
	mul.f32 	%f230, %f219, %f229;
	fma.rn.f32 	%f395, %f220, %f230, %f395;
	fma.rn.f32 	%f396, %f221, %f230, %f396;
	fma.rn.f32 	%f397, %f222, %f230, %f397;
$L__BB0_21:
	add.s32 	%r167, %r167, 2;
$L__BB0_22:
	and.b32  	%r104, %r1, 1;
	setp.eq.b32 	%p32, %r104, 1;
	not.pred 	%p33, %p32;
	@%p33 bra 	$L__BB0_25;
	add.s32 	%r105, %r167, %r8;
	setp.gt.u32 	%p34, %r105, 65535;
	setp.eq.s32 	%p35, %r105, %r3;
	or.pred  	%p36, %p34, %p35;
	@%p36 bra 	$L__BB0_25;
	shl.b32 	%r106, %r167, 4;
	setp.eq.b32 	%p37, %r53, 1;
	selp.b32 	%r111, %r47, %r48, %p37;
	add.s32 	%r112, %r111, %r106;
	ld.shared.v4.f32 	{%f231, %f232, %f233, %f234}, [%r112];
	sub.f32 	%f235, %f231, %f1;
	sub.f32 	%f236, %f232, %f2;
	sub.f32 	%f237, %f233, %f3;
	mul.f32 	%f238, %f236, %f236;
	fma.rn.f32 	%f239, %f235, %f235, %f238;
	fma.rn.f32 	%f240, %f237, %f237, %f239;
	add.f32 	%f241, %f240, 0f2EDBE6FF;
	rsqrt.approx.f32 	%f242, %f241;
	mul.f32 	%f243, %f242, %f242;
	mul.f32 	%f244, %f242, %f243;
	mul.f32 	%f245, %f234, %f244;
	fma.rn.f32 	%f395, %f235, %f245, %f395;
	fma.rn.f32 	%f396, %f236, %f245, %f396;
	fma.rn.f32 	%f397, %f237, %f245, %f397;
$L__BB0_25:
	ld.param.u64 	%rd46, [_Z5nbodyPfS_S_S_S_S_S_f_param_3];
	cvta.to.global.u64 	%rd11, %rd46;
	bar.sync 	0;
	add.s32 	%r164, %r164, 1;
	setp.ge.u32 	%p38, %r164, %r4;
	@%p38 bra 	$L__BB0_28;
	add.s32 	%r113, %r8, %r1;
	add.s32 	%r19, %r113, %r2;
	setp.gt.u32 	%p39, %r19, 65535;
	@%p39 bra 	$L__BB0_28;
	mul.wide.u32 	%rd28, %r19, 4;
	add.s64 	%rd29, %rd4, %rd28;
	ld.global.f32 	%f246, [%rd29];
	add.s32 	%r115, %r7, %r50;
	add.s64 	%rd30, %rd3, %rd28;
	ld.global.f32 	%f247, [%rd30];
	add.s64 	%rd31, %rd2, %rd28;
	ld.global.f32 	%f248, [%rd31];
	add.s64 	%rd32, %rd11, %rd28;
	ld.global.f32 	%f249, [%rd32];
	st.shared.v4.f32 	[%r115], {%f246, %f247, %f248, %f249};
$L__BB0_28:
	bar.sync 	0;
	setp.ne.s32 	%p40, %r164, %r4;
	@%p40 bra 	$L__BB0_4;
	ld.param.f32 	%f387, [_Z5nbodyPfS_S_S_S_S_S_f_param_7];
	setp.ge.u32 	%p41, %r2, %r1;
	mul.f32 	%f67, %f395, 0f2E92C3BB;
	mul.f32 	%f68, %f396, 0f2E92C3BB;
	mul.f32 	%f69, %f397, 0f2E92C3BB;
	mul.f32 	%f250, %f67, 0f3F000000;
	mul.f32 	%f251, %f387, %f250;
	mul.f32 	%f252, %f387, %f251;
	fma.rn.f32 	%f253, %f387, %f4, %f252;
	add.f32 	%f70, %f1, %f253;
	mul.f32 	%f254, %f68, 0f3F000000;
	mul.f32 	%f255, %f387, %f254;
	mul.f32 	%f256, %f387, %f255;
	fma.rn.f32 	%f257, %f387, %f5, %f256;
	add.f32 	%f71, %f2, %f257;
	mul.f32 	%f258, %f69, 0f3F000000;
	mul.f32 	%f259, %f387, %f258;
	mul.f32 	%f260, %f387, %f259;
	fma.rn.f32 	%f261, %f387, %f6, %f260;
	add.f32 	%f72, %f3, %f261;
	@%p41 bra 	$L__BB0_31;
	mul.wide.u32 	%rd33, %r2, 4;
	add.s64 	%rd34, %rd4, %rd33;
	ld.global.f32 	%f262, [%rd34];
	add.s64 	%rd35, %rd3, %rd33;
	ld.global.f32 	%f263, [%rd35];
	add.s64 	%rd36, %rd2, %rd33;
	ld.global.f32 	%f264, [%rd36];
	add.s64 	%rd37, %rd11, %rd33;
	ld.global.f32 	%f265, [%rd37];
	st.shared.v4.f32 	[%r5], {%f262, %f263, %f264, %f265};
$L__BB0_31:
	bar.sync 	0;
	mov.f32 	%f436, 0f00000000;
	mov.b32 	%r168, 0;
	mov.f32 	%f435, %f436;
	mov.f32 	%f434, %f436;
$L__BB0_32:
	setp.lt.u32 	%p42, %r1, 4;
	and.b32  	%r123, %r168, 1;
	setp.eq.b32 	%p43, %r123, 1;
	selp.b32 	%r22, %r48, %r47, %p43;
	mul.lo.s32 	%r23, %r168, %r1;
	mov.b32 	%r174, 0;
	@%p42 bra 	$L__BB0_43;
	and.b32  	%r126, %r1, -4;
	neg.s32 	%r172, %r126;
	mov.u32 	%r128, sdata;
	selp.b32 	%r129, %r128, %r48, %p43;
	add.s32 	%r171, %r129, 32;
	add.s32 	%r170, %r23, 3;
	mov.u32 	%r130, %ctaid.x;
	sub.s32 	%r131, %r130, %r168;
	mad.lo.s32 	%r132, %r1, %r131, %r2;
	add.s32 	%r169, %r132, -3;
$L__BB0_34:
	.pragma "nounroll";
	add.s32 	%r32, %r170, -2;
	add.s32 	%r133, %r170, -3;
	add.s32 	%r33, %r169, 2;
	setp.gt.u32 	%p45, %r133, 65535;
	setp.eq.s32 	%p46, %r33, -1;
	or.pred  	%p47, %p45, %p46;
	@%p47 bra 	$L__BB0_36;
	ld.shared.v4.f32 	{%f268, %f269, %f270, %f271}, [%r171+-32];
	sub.f32 	%f272, %f268, %f70;
	sub.f32 	%f273, %f269, %f71;
	sub.f32 	%f274, %f270, %f72;
	mul.f32 	%f275, %f273, %f273;
	fma.rn.f32 	%f276, %f272, %f272, %f275;
	fma.rn.f32 	%f277, %f274, %f274, %f276;
	add.f32 	%f278, %f277, 0f2EDBE6FF;
	rsqrt.approx.f32 	%f279, %f278;
	mul.f32 	%f280, %f279, %f279;
	mul.f32 	%f281, %f279, %f280;
	mul.f32 	%f282, %f271, %f281;
	fma.rn.f32 	%f434, %f272, %f282, %f434;
	fma.rn.f32 	%f435, %f273, %f282, %f435;
	fma.rn.f32 	%f436, %f274, %f282, %f436;
$L__BB0_36:
	setp.gt.u32 	%p48, %r32, 65535;
	setp.eq.s32 	%p49, %r169, -2;
	or.pred  	%p50, %p48, %p49;
	@%p50 bra 	$L__BB0_38;
	ld.shared.v4.f32 	{%f283, %f284, %f285, %f286}, [%r171+-16];
	sub.f32 	%f287, %f283, %f70;
	sub.f32 	%f288, %f284, %f71;
	sub.f32 	%f289, %f285, %f72;
	mul.f32 	%f290, %f288, %f288;
	fma.rn.f32 	%f291, %f287, %f287, %f290;
	fma.rn.f32 	%f292, %f289, %f289, %f291;
	add.f32 	%f293, %f292, 0f2EDBE6FF;
	rsqrt.approx.f32 	%f294, %f293;
	mul.f32 	%f295, %f294, %f294;
	mul.f32 	%f296, %f294, %f295;
	mul.f32 	%f297, %f286, %f296;
	fma.rn.f32 	%f434, %f287, %f297, %f434;
	fma.rn.f32 	%f435, %f288, %f297, %f435;
	fma.rn.f32 	%f436, %f289, %f297, %f436;
$L__BB0_38:
	add.s32 	%r134, %r32, 1;
	setp.gt.u32 	%p51, %r134, 65535;
	setp.eq.s32 	%p52, %r33, 1;
	or.pred  	%p53, %p51, %p52;
	@%p53 bra 	$L__BB0_40;
	ld.shared.v4.f32 	{%f298, %f299, %f300, %f301}, [%r171];
	sub.f32 	%f302, %f298, %f70;
	sub.f32 	%f303, %f299, %f71;
	sub.f32 	%f304, %f300, %f72;
	mul.f32 	%f305, %f303, %f303;
	fma.rn.f32 	%f306, %f302, %f302, %f305;
	fma.rn.f32 	%f307, %f304, %f304, %f306;
	add.f32 	%f308, %f307, 0f2EDBE6FF;
	rsqrt.approx.f32 	%f309, %f308;
	mul.f32 	%f310, %f309, %f309;
	mul.f32 	%f311, %f309, %f310;
	mul.f32 	%f312, %f301, %f311;
	fma.rn.f32 	%f434, %f302, %f312, %f434;
	fma.rn.f32 	%f435, %f303, %f312, %f435;
	fma.rn.f32 	%f436, %f304, %f312, %f436;
$L__BB0_40:
	setp.gt.u32 	%p54, %r170, 65535;
	setp.eq.s32 	%p55, %r33, 2;
	or.pred  	%p56, %p54, %p55;
	@%p56 bra 	$L__BB0_42;
	ld.shared.v4.f32 	{%f313, %f314, %f315, %f316}, [%r171+16];
	sub.f32 	%f317, %f313, %f70;
	sub.f32 	%f318, %f314, %f71;
	sub.f32 	%f319, %f315, %f72;
	mul.f32 	%f320, %f318, %f318;
	fma.rn.f32 	%f321, %f317, %f317, %f320;
	fma.rn.f32 	%f322, %f319, %f319, %f321;
	add.f32 	%f323, %f322, 0f2EDBE6FF;
	rsqrt.approx.f32 	%f324, %f323;
	mul.f32 	%f325, %f324, %f324;
	mul.f32 	%f326, %f324, %f325;
	mul.f32 	%f327, %f316, %f326;
	fma.rn.f32 	%f434, %f317, %f327, %f434;
	fma.rn.f32 	%f435, %f318, %f327, %f435;
	fma.rn.f32 	%f436, %f319, %f327, %f436;
$L__BB0_42:
	and.b32  	%r174, %r1, 2044;
	add.s32 	%r172, %r172, 4;
	add.s32 	%r171, %r171, 64;
	add.s32 	%r170, %r170, 4;
	add.s32 	%r169, %r169, -4;
	setp.ne.s32 	%p57, %r172, 0;
	@%p57 bra 	$L__BB0_34;
$L__BB0_43:
	and.b32  	%r135, %r1, 3;
	setp.eq.s32 	%p58, %r135, 0;
	@%p58 bra 	$L__BB0_53;
	setp.eq.s32 	%p59, %r135, 1;
	@%p59 bra 	$L__BB0_50;
	add.s32 	%r40, %r174, %r23;
	setp.gt.u32 	%p60, %r40, 65535;
	setp.eq.s32 	%p61, %r40, %r3;
	or.pred  	%p62, %p60, %p61;
	@%p62 bra 	$L__BB0_47;
	shl.b32 	%r137, %r174, 4;
	and.b32  	%r138, %r168, 1;
	setp.eq.b32 	%p63, %r138, 1;
	shl.b32 	%r139, %r1, 4;
	mov.u32 	%r140, sdata;
	add.s32 	%r141, %r140, %r139;
	selp.b32 	%r142, %r140, %r141, %p63;
	add.s32 	%r143, %r142, %r137;
	ld.shared.v4.f32 	{%f329, %f330, %f331, %f332}, [%r143];
	sub.f32 	%f333, %f329, %f70;
	sub.f32 	%f334, %f330, %f71;
	sub.f32 	%f335, %f331, %f72;
	mul.f32 	%f336, %f334, %f334;
	fma.rn.f32 	%f337, %f333, %f333, %f336;
	fma.rn.f32 	%f338, %f335, %f335, %f337;
	add.f32 	%f339, %f338, 0f2EDBE6FF;
	rsqrt.approx.f32 	%f340, %f339;
	mul.f32 	%f341, %f340, %f340;
	mul.f32 	%f342, %f340, %f341;
	mul.f32 	%f343, %f332, %f342;
	fma.rn.f32 	%f434, %f333, %f343, %f434;
	fma.rn.f32 	%f435, %f334, %f343, %f435;
	fma.rn.f32 	%f436, %f335, %f343, %f436;
$L__BB0_47:
	add.s32 	%r144, %r40, 1;
	setp.gt.u32 	%p64, %r144, 65535;
	setp.eq.s32 	%p65, %r144, %r3;
	or.pred  	%p66, %p64, %p65;
	@%p66 bra 	$L__BB0_49;
	shl.b32 	%r145, %r174, 4;
	and.b32  	%r146, %r168, 1;
	setp.eq.b32 	%p67, %r146, 1;
	shl.b32 	%r147, %r1, 4;
	mov.u32 	%r148, sdata;
	add.s32 	%r149, %r148, %r147;
	selp.b32 	%r150, %r148, %r149, %p67;
	add.s32 	%r151, %r150, %r145;
	ld.shared.v4.f32 	{%f344, %f345, %f346, %f347}, [%r151+16];
	sub.f32 	%f348, %f344, %f70;
	sub.f32 	%f349, %f345, %f71;
	sub.f32 	%f350, %f346, %f72;
	mul.f32 	%f351, %f349, %f349;
	fma.rn.f32 	%f352, %f348, %f348, %f351;
	fma.rn.f32 	%f353, %f350, %f350, %f352;
	add.f32 	%f354, %f353, 0f2EDBE6FF;
	rsqrt.approx.f32 	%f355, %f354;
	mul.f32 	%f356, %f355, %f355;
	mul.f32 	%f357, %f355, %f356;
	mul.f32 	%f358, %f347, %f357;
	fma.rn.f32 	%f434, %f348, %f358, %f434;
	fma.rn.f32 	%f435, %f349, %f358, %f435;
	fma.rn.f32 	%f436, %f350, %f358, %f436;
$L__BB0_49:
	add.s32 	%r174, %r174, 2;
$L__BB0_50:
	and.b32  	%r152, %r1, 1;
	setp.eq.b32 	%p68, %r152, 1;
	not.pred 	%p69, %p68;
	@%p69 bra 	$L__BB0_53;
	add.s32 	%r153, %r174, %r23;
	setp.gt.u32 	%p70, %r153, 65535;
	setp.eq.s32 	%p71, %r153, %r3;
	or.pred  	%p72, %p70, %p71;
	@%p72 bra 	$L__BB0_53;
	shl.b32 	%r154, %r174, 4;
	and.b32  	%r155, %r168, 1;
	setp.eq.b32 	%p73, %r155, 1;
	shl.b32 	%r156, %r1, 4;
	mov.u32 	%r157, sdata;
	add.s32 	%r158, %r157, %r156;
	selp.b32 	%r159, %r157, %r158, %p73;
	add.s32 	%r160, %r159, %r154;
	ld.shared.v4.f32 	{%f359, %f360, %f361, %f362}, [%r160];
	sub.f32 	%f363, %f359, %f70;
	sub.f32 	%f364, %f360, %f71;
	sub.f32 	%f365, %f361, %f72;
	mul.f32 	%f366, %f364, %f364;
	fma.rn.f32 	%f367, %f363, %f363, %f366;
	fma.rn.f32 	%f368, %f365, %f365, %f367;
	add.f32 	%f369, %f368, 0f2EDBE6FF;
	rsqrt.approx.f32 	%f370, %f369;
	mul.f32 	%f371, %f370, %f370;
	mul.f32 	%f372, %f370, %f371;
	mul.f32 	%f373, %f362, %f372;
	fma.rn.f32 	%f434, %f363, %f373, %f434;
	fma.rn.f32 	%f435, %f364, %f373, %f435;
	fma.rn.f32 	%f436, %f365, %f373, %f436;
$L__BB0_53:
	bar.sync 	0;
	add.s32 	%r168, %r168, 1;
	setp.ge.u32 	%p74, %r168, %r4;
	@%p74 bra 	$L__BB0_56;
	add.s32 	%r161, %r23, %r1;
	add.s32 	%r44, %r161, %r2;
	setp.gt.u32 	%p75, %r44, 65535;
	@%p75 bra 	$L__BB0_56;
	ld.param.u64 	%rd47, [_Z5nbodyPfS_S_S_S_S_S_f_param_3];
	ld.param.u64 	%rd45, [_Z5nbodyPfS_S_S_S_S_S_f_param_1];
	mul.wide.u32 	%rd38, %r44, 4;
	add.s64 	%rd39, %rd4, %rd38;
	ld.global.f32 	%f374, [%rd39];
	shl.b32 	%r162, %r2, 4;
	add.s32 	%r163, %r22, %r162;
	cvta.to.global.u64 	%rd40, %rd45;
	add.s64 	%rd41, %rd40, %rd38;
	ld.global.f32 	%f375, [%rd41];
	add.s64 	%rd42, %rd2, %rd38;
	ld.global.f32 	%f376, [%rd42];
	cvta.to.global.u64 	%rd43, %rd47;
	add.s64 	%rd44, %rd43, %rd38;
	ld.global.f32 	%f377, [%rd44];
	st.shared.v4.f32 	[%r163], {%f374, %f375, %f376, %f377};
$L__BB0_56:
	bar.sync 	0;
	setp.ne.s32 	%p76, %r168, %r4;
	@%p76 bra 	$L__BB0_32;
	ld.param.f32 	%f388, [_Z5nbodyPfS_S_S_S_S_S_f_param_7];
	fma.rn.f32 	%f378, %f434, 0f2E92C3BB, %f67;
	mul.f32 	%f379, %f378, 0f3F000000;
	fma.rn.f32 	%f380, %f388, %f379, %f4;
	fma.rn.f32 	%f381, %f435, 0f2E92C3BB, %f68;
	mul.f32 	%f382, %f381, 0f3F000000;
	fma.rn.f32 	%f383, %f388, %f382, %f5;
	fma.rn.f32 	%f384, %f436, 0f2E92C3BB, %f69;
	mul.f32 	%f385, %f384, 0f3F000000;
	fma.rn.f32 	%f386, %f388, %f385, %f6;
	st.global.f32 	[%rd5], %f70;
	st.global.f32 	[%rd6], %f71;
	st.global.f32 	[%rd7], %f72;
	st.global.f32 	[%rd8], %f380;
	st.global.f32 	[%rd9], %f383;
	st.global.f32 	[%rd10], %f386;
$L__BB0_58:
	ret;

}


// ===== COMPILED SASS (sm_100) =====

	.target	sm_100

	.elftype	@"ET_EXEC"


//--------------------- .note.nv.tkinfo           --------------------------
	.section	.note.nv.tkinfo,"",@"SHT_NOTE"
	.sectionflags	@"SHF_NOTE_NV_TKINFO"
	.tkinfo
        /*0018*/ 	.word	0x00000002
        /*0030*/ 	.string	""
        /*0030*/ 	.string	"ptxas"
        /*0030*/ 	.string	"Cuda compilation tools, release 13.0, V13.0.88"
        /*0030*/ 	.string	"Build cuda_13.0.r13.0/compiler.36424714_0"
        /*0030*/ 	.string	"-arch sm_100 -m 64 "



//--------------------- .note.nv.cuinfo           --------------------------
	.section	.note.nv.cuinfo,"",@"SHT_NOTE"
	.sectionflags	@"SHF_NOTE_NV_CUINFO"
        /*0018*/ 	.short	0x0002
        /*001a*/ 	.short	0x0064
        /*001c*/ 	.short	0x0082
	.zero		2


//--------------------- .nv.info                  --------------------------
	.section	.nv.info,"",@"SHT_CUDA_INFO"
	.align	4


	//----- nvinfo : EIATTR_REGCOUNT
	.align		4
        /*0000*/ 	.byte	0x04, 0x2f
        /*0002*/ 	.short	(.L_1 - .L_0)
	.align		4
.L_0:
        /*0004*/ 	.word	index@(_Z5nbodyPfS_S_S_S_S_S_f)
        /*0008*/ 	.word	0x0000002e


	//----- nvinfo : EIATTR_FRAME_SIZE
	.align		4
.L_1:
        /*000c*/ 	.byte	0x04, 0x11
        /*000e*/ 	.short	(.L_3 - .L_2)
	.align		4
.L_2:
        /*0010*/ 	.word	index@(_Z5nbodyPfS_S_S_S_S_S_f)
        /*0014*/ 	.word	0x00000000


	//----- nvinfo : EIATTR_MIN_STACK_SIZE
	.align		4
.L_3:
        /*0018*/ 	.byte	0x04, 0x12
        /*001a*/ 	.short	(.L_5 - .L_4)
	.align		4
.L_4:
        /*001c*/ 	.word	index@(_Z5nbodyPfS_S_S_S_S_S_f)
        /*0020*/ 	.word	0x00000000
.L_5:


//--------------------- .nv.compat                --------------------------
	.section	.nv.compat,"",@"SHT_CUDA_COMPAT_INFO"
	.align	4
        /*0000*/ 	.byte	0x02, 0x09, 0x00, 0x00, 0x02, 0x02, 0x01, 0x00, 0x02, 0x05, 0x05, 0x00, 0x03, 0x07, 0x01, 0x01
        /*0010*/ 	.byte	0x02, 0x03, 0x00, 0x00, 0x02, 0x06, 0x01, 0x00, 0x04, 0x0b, 0x08, 0x00, 0x01, 0x00, 0x00, 0x00
        /*0020*/ 	.byte	0x00, 0x00, 0x00, 0x00


//--------------------- .nv.info._Z5nbodyPfS_S_S_S_S_S_f --------------------------
	.section	.nv.info._Z5nbodyPfS_S_S_S_S_S_f,"",@"SHT_CUDA_INFO"
	.sectionflags	@""
	.align	4


	//----- nvinfo : EIATTR_CUDA_API_VERSION
	.align		4
        /*0000*/ 	.byte	0x04, 0x37
        /*0002*/ 	.short	(.L_7 - .L_6)
.L_6:
        /*0004*/ 	.word	0x00000082


	//----- nvinfo : EIATTR_KPARAM_INFO
	.align		4
.L_7:
        /*0008*/ 	.byte	0x04, 0x17
        /*000a*/ 	.short	(.L_9 - .L_8)
.L_8:
        /*000c*/ 	.word	0x00000000
        /*0010*/ 	.short	0x0007
        /*0012*/ 	.short	0x0038
        /*0014*/ 	.byte	0x00, 0xf0, 0x11, 0x00


	//----- nvinfo : EIATTR_KPARAM_INFO
	.align		4
.L_9:
        /*0018*/ 	.byte	0x04, 0x17
        /*001a*/ 	.short	(.L_11 - .L_10)
.L_10:
        /*001c*/ 	.word	0x00000000
        /*0020*/ 	.short	0x0006
        /*0022*/ 	.short	0x0030
        /*0024*/ 	.byte	0x00, 0xf5, 0x21, 0x00


	//----- nvinfo : EIATTR_KPARAM_INFO
	.align		4
.L_11:
        /*0028*/ 	.byte	0x04, 0x17
        /*002a*/ 	.short	(.L_13 - .L_12)
.L_12:
        /*002c*/ 	.word	0x00000000
        /*0030*/ 	.short	0x0005
        /*0032*/ 	.short	0x0028
        /*0034*/ 	.byte	0x00, 0xf5, 0x21, 0x00


	//----- nvinfo : EIATTR_KPARAM_INFO
	.align		4
.L_13:
        /*0038*/ 	.byte	0x04, 0x17
        /*003a*/ 	.short	(.L_15 - .L_14)
.L_14:
        /*003c*/ 	.word	0x00000000
        /*0040*/ 	.short	0x0004
        /*0042*/ 	.short	0x0020
        /*0044*/ 	.byte	0x00, 0xf5, 0x21, 0x00


	//----- nvinfo : EIATTR_KPARAM_INFO
	.align		4
.L_15:
        /*0048*/ 	.byte	0x04, 0x17
        /*004a*/ 	.short	(.L_17 - .L_16)
.L_16:
        /*004c*/ 	.word	0x00000000
        /*0050*/ 	.short	0x0003
        /*0052*/ 	.short	0x0018
        /*0054*/ 	.byte	0x00, 0xf5, 0x21, 0x00


	//----- nvinfo : EIATTR_KPARAM_INFO
	.align		4
.L_17:
        /*0058*/ 	.byte	0x04, 0x17
        /*005a*/ 	.short	(.L_19 - .L_18)
.L_18:
        /*005c*/ 	.word	0x00000000
        /*0060*/ 	.short	0x0002
        /*0062*/ 	.short	0x0010
        /*0064*/ 	.byte	0x00, 0xf5, 0x21, 0x00


	//----- nvinfo : EIATTR_KPARAM_INFO
	.align		4
.L_19:
        /*0068*/ 	.byte	0x04, 0x17
        /*006a*/ 	.short	(.L_21 - .L_20)
.L_20:
        /*006c*/ 	.word	0x00000000
        /*0070*/ 	.short	0x0001
        /*0072*/ 	.short	0x0008
        /*0074*/ 	.byte	0x00, 0xf5, 0x21, 0x00


	//----- nvinfo : EIATTR_KPARAM_INFO
	.align		4
.L_21:
        /*0078*/ 	.byte	0x04, 0x17
        /*007a*/ 	.short	(.L_23 - .L_22)
.L_22:
        /*007c*/ 	.word	0x00000000
        /*0080*/ 	.short	0x0000
        /*0082*/ 	.short	0x0000
        /*0084*/ 	.byte	0x00, 0xf5, 0x21, 0x00


	//----- nvinfo : EIATTR_SPARSE_MMA_MASK
	.align		4
.L_23:
        /*0088*/ 	.byte	0x03, 0x50
        /*008a*/ 	.short	0x0000


	//----- nvinfo : EIATTR_MAXREG_COUNT
	.align		4
        /*008c*/ 	.byte	0x03, 0x1b
        /*008e*/ 	.short	0x00ff


	//----- nvinfo : EIATTR_NUM_BARRIERS
	.align		4
        /*0090*/ 	.byte	0x02, 0x4c
        /*0092*/ 	.byte	0x01
	.zero		1


	//----- nvinfo : EIATTR_MERCURY_ISA_VERSION
	.align		4
        /*0094*/ 	.byte	0x03, 0x5f
        /*0096*/ 	.short	0x0101


	//----- nvinfo : EIATTR_VRC_CTA_INIT_COUNT
	.align		4
        /*0098*/ 	.byte	0x02, 0x4a
	.zero		1
	.zero		1


	//----- nvinfo : EIATTR_EXIT_INSTR_OFFSETS
	.align		4
        /*009c*/ 	.byte	0x04, 0x1c
        /*009e*/ 	.short	(.L_25 - .L_24)


	//   ....[0]....
.L_24:
        /*00a0*/ 	.word	0x00000060


	//   ....[1]....
        /*00a4*/ 	.word	0x000027b0


	//----- nvinfo : EIATTR_CRS_STACK_SIZE
	.align		4
.L_25:
        /*00a8*/ 	.byte	0x04, 0x1e
        /*00aa*/ 	.short	(.L_27 - .L_26)
.L_26:
        /*00ac*/ 	.word	0x00000000


	//----- nvinfo : EIATTR_CBANK_PARAM_SIZE
	.align		4
.L_27:
        /*00b0*/ 	.byte	0x03, 0x19
        /*00b2*/ 	.short	0x003c


	//----- nvinfo : EIATTR_PARAM_CBANK
	.align		4
        /*00b4*/ 	.byte	0x04, 0x0a
        /*00b6*/ 	.short	(.L_29 - .L_28)
	.align		4
.L_28:
        /*00b8*/ 	.word	index@(.nv.constant0._Z5nbodyPfS_S_S_S_S_S_f)
        /*00bc*/ 	.short	0x0380
        /*00be*/ 	.short	0x003c


	//----- nvinfo : EIATTR_SW_WAR
	.align		4
.L_29:
        /*00c0*/ 	.byte	0x04, 0x36
        /*00c2*/ 	.short	(.L_31 - .L_30)
.L_30:
        /*00c4*/ 	.word	0x00000008
.L_31:


//--------------------- .nv.callgraph             --------------------------
	.section	.nv.callgraph,"",@"SHT_CUDA_CALLGRAPH"
	.align	4
	.sectionentsize	8
	.align		4
        /*0000*/ 	.word	0x00000000
	.align		4
        /*0004*/ 	.word	0xffffffff
	.align		4
        /*0008*/ 	.word	0x00000000
	.align		4
        /*000c*/ 	.word	0xfffffffe
	.align		4
        /*0010*/ 	.word	0x00000000
	.align		4
        /*0014*/ 	.word	0xfffffffd
	.align		4
        /*0018*/ 	.word	0x00000000
	.align		4
        /*001c*/ 	.word	0xfffffffc


//--------------------- .text._Z5nbodyPfS_S_S_S_S_S_f --------------------------
	.section	.text._Z5nbodyPfS_S_S_S_S_S_f,"ax",@progbits
	.align	128
        .global         _Z5nbodyPfS_S_S_S_S_S_f
        .type           _Z5nbodyPfS_S_S_S_S_S_f,@function
        .size           _Z5nbodyPfS_S_S_S_S_S_f,(.L_x_41 - _Z5nbodyPfS_S_S_S_S_S_f)
        .other          _Z5nbodyPfS_S_S_S_S_S_f,@"STO_CUDA_ENTRY STV_DEFAULT"
_Z5nbodyPfS_S_S_S_S_S_f:
.text._Z5nbodyPfS_S_S_S_S_S_f:
[----:B------:R-:W-:Y:S01]  /*0000*/  LDC R1, c[0x0][0x37c] ;  /* 0x0000df00ff017b82 */ /* 0x000fe20000000800 */
[----:B------:R-:W0:Y:S01]  /*0010*/  S2R R0, SR_TID.X ;  /* 0x0000000000007919 */ /* 0x000e220000002100 */
[----:B------:R-:W0:Y:S01]  /*0020*/  LDCU UR12, c[0x0][0x360] ;  /* 0x00006c00ff0c77ac */ /* 0x000e220008000800 */
[----:B------:R-:W0:Y:S02]  /*0030*/  S2R R11, SR_CTAID.X ;  /* 0x00000000000b7919 */ /* 0x000e240000002500 */
[----:B0-----:R-:W-:-:S05]  /*0040*/  IMAD R11, R11, UR12, R0 ;  /* 0x0000000c0b0b7c24 */ /* 0x001fca000f8e0200 */
[----:B------:R-:W-:-:S13]  /*0050*/  ISETP.GT.AND P0, PT, R11, 0xffff, PT ;  /* 0x0000ffff0b00780c */ /* 0x000fda0003f04270 */
[----:B------:R-:W-:Y:S05]  /*0060*/  @P0 EXIT ;  /* 0x000000000000094d */ /* 0x000fea0003800000 */
[C---:B------:R-:W-:Y:S01]  /*0070*/  ISETP.GE.U32.AND P0, PT, R0.reuse, UR12, PT ;  /* 0x0000000c00007c0c */ /* 0x040fe2000bf06070 */
[----:B------:R-:W0:Y:S01]  /*0080*/  LDC.64 R30, c[0x0][0x380] ;  /* 0x0000e000ff1e7b82 */ /* 0x000e220000000a00 */
[----:B------:R-:W1:Y:S07]  /*0090*/  LDCU.64 UR10, c[0x0][0x358] ;  /* 0x00006b00ff0a77ac */ /* 0x000e6e0008000a00 */
[----:B------:R-:W2:Y:S08]  /*00a0*/  LDC.64 R28, c[0x0][0x388] ;  /* 0x0000e200ff1c7b82 */ /* 0x000eb00000000a00 */
[----:B------:R-:W3:Y:S08]  /*00b0*/  LDC.64 R26, c[0x0][0x390] ;  /* 0x0000e400ff1a7b82 */ /* 0x000ef00000000a00 */
[----:B------:R-:W4:Y:S01]  /*00c0*/  @!P0 LDC.64 R18, c[0x0][0x398] ;  /* 0x0000e600ff128b82 */ /* 0x000f220000000a00 */
[----:B0-----:R-:W-:-:S05]  /*00d0*/  @!P0 IMAD.WIDE.U32 R2, R0, 0x4, R30 ;  /* 0x0000000400028825 */ /* 0x001fca00078e001e */
[----:B-1----:R-:W4:Y:S01]  /*00e0*/  @!P0 LDG.E R12, desc[UR10][R2.64] ;  /* 0x0000000a020c8981 */ /* 0x002f22000c1e1900 */
[C---:B--2---:R-:W-:Y:S01]  /*00f0*/  @!P0 IMAD.WIDE.U32 R4, R0.reuse, 0x4, R28 ;  /* 0x0000000400048825 */ /* 0x044fe200078e001c */
[----:B------:R-:W0:Y:S04]  /*0100*/  LDC.64 R24, c[0x0][0x3a0] ;  /* 0x0000e800ff187b82 */ /* 0x000e280000000a00 */
[----:B------:R1:W2:Y:S01]  /*0110*/  @!P0 LDG.E R13, desc[UR10][R4.64] ;  /* 0x0000000a040d8981 */ /* 0x0002a2000c1e1900 */
[----:B---3--:R-:W-:-:S03]  /*0120*/  @!P0 IMAD.WIDE.U32 R16, R0, 0x4, R26 ;  /* 0x0000000400108825 */ /* 0x008fc600078e001a */
[----:B------:R-:W3:Y:S02]  /*0130*/  LDC.64 R22, c[0x0][0x3a8] ;  /* 0x0000ea00ff167b82 */ /* 0x000ee40000000a00 */
[----:B------:R-:W2:Y:S01]  /*0140*/  @!P0 LDG.E R14, desc[UR10][R16.64] ;  /* 0x0000000a100e8981 */ /* 0x000ea2000c1e1900 */
[----:B----4-:R-:W-:-:S05]  /*0150*/  @!P0 IMAD.WIDE.U32 R18, R0, 0x4, R18 ;  /* 0x0000000400128825 */ /* 0x010fca00078e0012 */
[----:B------:R-:W4:Y:S01]  /*0160*/  LDC.64 R20, c[0x0][0x3b0] ;  /* 0x0000ec00ff147b82 */ /* 0x000f220000000a00 */
[----:B------:R4:W2:Y:S01]  /*0170*/  @!P0 LDG.E R15, desc[UR10][R18.64] ;  /* 0x0000000a120f8981 */ /* 0x0008a2000c1e1900 */
[----:B-1----:R-:W1:Y:S08]  /*0180*/  I2F.U32.RP R5, UR12 ;  /* 0x0000000c00057d06 */ /* 0x002e700008209000 */
[----:B-1----:R-:W1:Y:S02]  /*0190*/  MUFU.RCP R5, R5 ;  /* 0x0000000500057308 */ /* 0x002e640000001000 */
[----:B-1----:R-:W-:-:S06]  /*01a0*/  IADD3 R6, PT, PT, R5, 0xffffffe, RZ ;  /* 0x0ffffffe05067810 */ /* 0x002fcc0007ffe0ff */
[----:B------:R-:W1:Y:S01]  /*01b0*/  F2I.FTZ.U32.TRUNC.NTZ R6, R6 ;  /* 0x0000000600067305 */ /* 0x000e62000021f000 */
[----:B------:R-:W0:Y:S01]  /*01c0*/  S2UR UR7, SR_CgaCtaId ;  /* 0x00000000000779c3 */ /* 0x000e220000008800 */
[----:B-1----:R-:W-:Y:S01]  /*01d0*/  R2UR UR5, R6 ;  /* 0x00000000060572ca */ /* 0x002fe200000e0000 */
[----:B------:R-:W-:-:S12]  /*01e0*/  UMOV UR4, URZ ;  /* 0x000000ff00047c82 */ /* 0x000fd80008000000 */
[----:B------:R-:W-:-:S04]  /*01f0*/  UIADD3 UR6, UPT, UPT, URZ, -UR5, URZ ;  /* 0x80000005ff067290 */ /* 0x000fc8000fffe0ff */
[----:B------:R-:W-:-:S04]  /*0200*/  UIMAD UR6, UR6, UR12, URZ ;  /* 0x0000000c060672a4 */ /* 0x000fc8000f8e02ff */
[----:B------:R-:W-:Y:S02]  /*0210*/  UIMAD.WIDE.U32 UR4, UR5, UR6, UR4 ;  /* 0x00000006050472a5 */ /* 0x000fe4000f8e0004 */
[----:B------:R-:W-:-:S04]  /*0220*/  UIADD3 UR6, UPT, UPT, UR12, 0xffff, URZ ;  /* 0x0000ffff0c067890 */ /* 0x000fc8000fffe0ff */
[----:B------:R-:W-:-:S07]  /*0230*/  UIMAD.WIDE.U32 UR4, UR5, UR6, URZ ;  /* 0x00000006050472a5 */ /* 0x000fce000f8e00ff */
[----:B------:R-:W-:Y:S02]  /*0240*/  UMOV UR4, 0x400 ;  /* 0x0000040000047882 */ /* 0x000fe40000000000 */
[----:B0-----:R-:W-:Y:S01]  /*0250*/  ULEA UR4, UR7, UR4, 0x18 ;  /* 0x0000000407047291 */ /* 0x001fe2000f8ec0ff */
[----:B------:R-:W-:Y:S01]  /*0260*/  MOV R5, UR12 ;  /* 0x0000000c00057c02 */ /* 0x000fe20008000f00 */
[----:B------:R-:W-:-:S04]  /*0270*/  UIADD3 UR8, UPT, UPT, -UR5, URZ, URZ ;  /* 0x000000ff05087290 */ /* 0x000fc8000fffe1ff */
[----:B------:R-:W-:Y:S01]  /*0280*/  MOV R10, UR4 ;  /* 0x00000004000a7c02 */ /* 0x000fe20008000f00 */
[----:B------:R-:W-:-:S03]  /*0290*/  UIMAD UR6, UR12, UR8, UR6 ;  /* 0x000000080c0672a4 */ /* 0x000fc6000f8e0206 */
[----:B------:R-:W-:Y:S01]  /*02a0*/  LEA R5, R5, R10, 0x4 ;  /* 0x0000000a05057211 */ /* 0x000fe200078e20ff */
[C---:B------:R-:W-:Y:S01]  /*02b0*/  IMAD.WIDE R30, R11.reuse, 0x4, R30 ;  /* 0x000000040b1e7825 */ /* 0x040fe200078e021e */
[----:B------:R-:W-:Y:S02]  /*02c0*/  UISETP.GE.U32.AND UP0, UPT, UR6, UR12, UPT ;  /* 0x0000000c0600728c */ /* 0x000fe4000bf06070 */
[----:B------:R-:W-:Y:S01]  /*02d0*/  LEA R6, R0, R5, 0x4 ;  /* 0x0000000500067211 */ /* 0x000fe200078e20ff */
[C---:B------:R-:W-:Y:S01]  /*02e0*/  IMAD.WIDE R28, R11.reuse, 0x4, R28 ;  /* 0x000000040b1c7825 */ /* 0x040fe200078e021c */
[----:B------:R0:W5:Y:S03]  /*02f0*/  LDG.E R7, desc[UR10][R30.64] ;  /* 0x0000000a1e077981 */ /* 0x000166000c1e1900 */
[C---:B------:R-:W-:Y:S01]  /*0300*/  IMAD.WIDE R26, R11.reuse, 0x4, R26 ;  /* 0x000000040b1a7825 */ /* 0x040fe200078e021a */
[----:B------:R0:W5:Y:S03]  /*0310*/  LDG.E R8, desc[UR10][R28.64] ;  /* 0x0000000a1c087981 */ /* 0x000166000c1e1900 */
[C---:B------:R-:W-:Y:S01]  /*0320*/  IMAD.WIDE R24, R11.reuse, 0x4, R24 ;  /* 0x000000040b187825 */ /* 0x040fe200078e0218 */
[----:B------:R0:W5:Y:S03]  /*0330*/  LDG.E R9, desc[UR10][R26.64] ;  /* 0x0000000a1a097981 */ /* 0x000166000c1e1900 */
[C---:B---3--:R-:W-:Y:S01]  /*0340*/  IMAD.WIDE R22, R11.reuse, 0x4, R22 ;  /* 0x000000040b167825 */ /* 0x048fe200078e0216 */
[----:B------:R0:W5:Y:S03]  /*0350*/  LDG.E R2, desc[UR10][R24.64] ;  /* 0x0000000a18027981 */ /* 0x000166000c1e1900 */
[----:B----4-:R-:W-:Y:S01]  /*0360*/  IMAD.WIDE R20, R11, 0x4, R20 ;  /* 0x000000040b147825 */ /* 0x010fe200078e0214 */
[----:B------:R0:W5:Y:S04]  /*0370*/  LDG.E R3, desc[UR10][R22.64] ;  /* 0x0000000a16037981 */ /* 0x000168000c1e1900 */
[----:B------:R0:W5:Y:S01]  /*0380*/  LDG.E R4, desc[UR10][R20.64] ;  /* 0x0000000a14047981 */ /* 0x000162000c1e1900 */
[----:B------:R-:W-:-:S02]  /*0390*/  @UP0 UIADD3 UR6, UPT, UPT, UR6, -UR12, URZ ;  /* 0x8000000c06060290 */ /* 0x000fc4000fffe0ff */
[----:B------:R-:W-:Y:S02]  /*03a0*/  UISETP.NE.U32.AND UP2, UPT, UR12, URZ, UPT ;  /* 0x000000ff0c00728c */ /* 0x000fe4000bf45070 */
[----:B------:R-:W-:Y:S01]  /*03b0*/  UISETP.GE.U32.AND UP1, UPT, UR6, UR12, UPT ;  /* 0x0000000c0600728c */ /* 0x000fe2000bf26070 */
[----:B------:R-:W-:Y:S01]  /*03c0*/  HFMA2 R18, -RZ, RZ, 0, 0 ;  /* 0x00000000ff127431 */ /* 0x000fe200000001ff */
[----:B------:R-:W-:Y:S01]  /*03d0*/  @UP0 UIADD3 UR5, UPT, UPT, UR5, 0x1, URZ ;  /* 0x0000000105050890 */ /* 0x000fe2000fffe0ff */
[----:B------:R-:W-:Y:S01]  /*03e0*/  CS2R R16, SRZ ;  /* 0x0000000000107805 */ /* 0x000fe2000001ff00 */
[----:B------:R-:W-:-:S07]  /*03f0*/  UMOV UR4, URZ ;  /* 0x000000ff00047c82 */ /* 0x000fce0008000000 */
[----:B------:R-:W-:Y:S02]  /*0400*/  @UP1 UIADD3 UR5, UPT, UPT, UR5, 0x1, URZ ;  /* 0x0000000105051890 */ /* 0x000fe4000fffe0ff */
[----:B------:R-:W-:Y:S01]  /*0410*/  @!UP2 ULOP3.LUT UR5, URZ, UR12, URZ, 0x33, !UPT ;  /* 0x0000000cff05a292 */ /* 0x000fe2000f8e33ff */
[----:B--2---:R0:W-:Y:S01]  /*0420*/  @!P0 STS.128 [R6], R12 ;  /* 0x0000000c06008388 */ /* 0x0041e20000000c00 */
[----:B------:R-:W-:Y:S10]  /*0430*/  BAR.SYNC.DEFER_BLOCKING 0x0 ;  /* 0x0000000000007b1d */ /* 0x000ff40000010000 */
.L_x_19:
[----:B------:R-:W-:Y:S01]  /*0440*/  ULOP3.LUT UR7, UR4, 0x1, URZ, 0xc0, !UPT ;  /* 0x0000000104077892 */ /* 0x000fe2000f8ec0ff */
[----:B------:R-:W-:Y:S01]  /*0450*/  MOV R32, RZ ;  /* 0x000000ff00207202 */ /* 0x000fe20000000f00 */
[----:B------:R-:W-:Y:S02]  /*0460*/  UIMAD UR8, UR12, UR4, URZ ;  /* 0x000000040c0872a4 */ /* 0x000fe4000f8e02ff */
[----:B------:R-:W-:-:S06]  /*0470*/  UISETP.NE.U32.AND UP0, UPT, UR7, 0x1, UPT ;  /* 0x000000010700788c */ /* 0x000fcc000bf05070 */
[----:B------:R-:W-:Y:S01]  /*0480*/  PLOP3.LUT P0, PT, PT, PT, UP0, 0x80, 0x8 ;  /* 0x000000000008781c */ /* 0x000fe20003f0f008 */
[----:B------:R-:W-:-:S03]  /*0490*/  UISETP.GE.U32.AND UP0, UPT, UR12, 0x4, UPT ;  /* 0x000000040c00788c */ /* 0x000fc6000bf06070 */
[----:B0-----:R-:W-:-:S06]  /*04a0*/  SEL R19, R5, R10, !P0 ;  /* 0x0000000a05137207 */ /* 0x001fcc0004000000 */
[----:B------:R-:W-:Y:S05]  /*04b0*/  BRA.U !UP0, `(.L_x_0) ;  /* 0x0000000508d87547 */ /* 0x000fea000b800000 */
[----:B------:R-:W-:Y:S01]  /*04c0*/  HFMA2 R32, -RZ, RZ, 0, 0 ;  /* 0x00000000ff207431 */ /* 0x000fe200000001ff */
[----:B------:R-:W-:-:S12]  /*04d0*/  ULOP3.LUT UR6, UR12, 0x7fc, URZ, 0xc0, !UPT ;  /* 0x000007fc0c067892 */ /* 0x000fd8000f8ec0ff */
.L_x_9:
[----:B------:R-:W-:Y:S01]  /*04e0*/  IADD3 R36, PT, PT, R32, UR8, RZ ;  /* 0x0000000820247c10 */ /* 0x000fe2000fffe0ff */
[----:B------:R-:W-:Y:S03]  /*04f0*/  BSSY.RECONVERGENT B0, `(.L_x_1) ;  /* 0x0000023000007945 */ /* 0x000fe60003800200 */
[C---:B------:R-:W-:Y:S02]  /*0500*/  ISETP.NE.AND P2, PT, R36.reuse, R11, PT ;  /* 0x0000000b2400720c */ /* 0x040fe40003f45270 */
[C---:B0-----:R-:W-:Y:S02]  /*0510*/  IADD3 R12, PT, PT, R36.reuse, 0x1, RZ ;  /* 0x00000001240c7810 */ /* 0x041fe40007ffe0ff */
[C---:B------:R-:W-:Y:S02]  /*0520*/  ISETP.GT.U32.OR P2, PT, R36.reuse, 0xffff, !P2 ;  /* 0x0000ffff2400780c */ /* 0x040fe40005744470 */
[----:B------:R-:W-:-:S02]  /*0530*/  IADD3 R14, PT, PT, R36, 0x2, RZ ;  /* 0x00000002240e7810 */ /* 0x000fc40007ffe0ff */
[----:B------:R-:W-:Y:S02]  /*0540*/  IADD3 R34, PT, PT, R36, 0x3, RZ ;  /* 0x0000000324227810 */ /* 0x000fe40007ffe0ff */
[-C--:B------:R-:W-:Y:S02]  /*0550*/  ISETP.NE.AND P0, PT, R12, R11.reuse, PT ;  /* 0x0000000b0c00720c */ /* 0x080fe40003f05270 */
[-C--:B------:R-:W-:Y:S02]  /*0560*/  ISETP.NE.AND P3, PT, R14, R11.reuse, PT ;  /* 0x0000000b0e00720c */ /* 0x080fe40003f65270 */
[----:B------:R-:W-:Y:S02]  /*0570*/  ISETP.NE.AND P1, PT, R34, R11, PT ;  /* 0x0000000b2200720c */ /* 0x000fe40003f25270 */
[----:B------:R-:W-:Y:S02]  /*0580*/  ISETP.GT.U32.OR P0, PT, R12, 0xffff, !P0 ;  /* 0x0000ffff0c00780c */ /* 0x000fe40004704470 */
[----:B------:R-:W-:-:S02]  /*0590*/  ISETP.GT.U32.OR P3, PT, R14, 0xffff, !P3 ;  /* 0x0000ffff0e00780c */ /* 0x000fc40005f64470 */
[----:B------:R-:W-:Y:S01]  /*05a0*/  ISETP.GT.U32.OR P1, PT, R34, 0xffff, !P1 ;  /* 0x0000ffff2200780c */ /* 0x000fe20004f24470 */
[----:B------:R-:W-:-:S12]  /*05b0*/  @P2 BRA `(.L_x_2) ;  /* 0x0000000000582947 */ /* 0x000fd80003800000 */
[----:B------:R-:W-:-:S06]  /*05c0*/  UISETP.NE.U32.AND UP0, UPT, UR7, 0x1, UPT ;  /* 0x000000010700788c */ /* 0x000fcc000bf05070 */
[----:B------:R-:W-:-:S04]  /*05d0*/  PLOP3.LUT P2, PT, PT, PT, UP0, 0x80, 0x8 ;  /* 0x000000000008781c */ /* 0x000fc80003f4f008 */
[----:B------:R-:W-:-:S04]  /*05e0*/  SEL R13, R10, R5, !P2 ;  /* 0x000000050a0d7207 */ /* 0x000fc80005000000 */
[----:B------:R-:W-:-:S06]  /*05f0*/  LEA R13, R32, R13, 0x4 ;  /* 0x0000000d200d7211 */ /* 0x000fcc00078e20ff */
[----:B------:R-:W0:Y:S02]  /*0600*/  LDS.128 R12, [R13] ;  /* 0x000000000d0c7984 */ /* 0x000e240000000c00 */
[----:B0----5:R-:W-:Y:S01]  /*0610*/  FADD R35, -R8, R13 ;  /* 0x0000000d08237221 */ /* 0x021fe20000000100 */
[----:B------:R-:W-:Y:S01]  /*0620*/  FADD R33, -R7, R12 ;  /* 0x0000000c07217221 */ /* 0x000fe20000000100 */
[----:B------:R-:W-:Y:S02]  /*0630*/  FADD R14, -R9, R14 ;  /* 0x0000000e090e7221 */ /* 0x000fe40000000100 */
[----:B------:R-:W-:-:S04]  /*0640*/  FMUL R12, R35, R35 ;  /* 0x00000023230c7220 */ /* 0x000fc80000400000 */
[----:B------:R-:W-:-:S04]  /*0650*/  FFMA R37, R33, R33, R12 ;  /* 0x0000002121257223 */ /* 0x000fc8000000000c */
[----:B------:R-:W-:-:S04]  /*0660*/  FFMA R37, R14, R14, R37 ;  /* 0x0000000e0e257223 */ /* 0x000fc80000000025 */
[----:B------:R-:W-:-:S05]  /*0670*/  FADD R37, R37, 1.00000001335143196e-10 ;  /* 0x2edbe6ff25257421 */ /* 0x000fca0000000000 */
[----:B------:R-:W-:-:S13]  /*0680*/  FSETP.GEU.AND P2, PT, |R37|, 1.175494350822287508e-38, PT ;  /* 0x008000002500780b */ /* 0x000fda0003f4e200 */
[----:B------:R-:W-:-:S04]  /*0690*/  @!P2 FMUL R37, R37, 16777216 ;  /* 0x4b8000002525a820 */ /* 0x000fc80000400000 */
[----:B------:R-:W0:Y:S02]  /*06a0*/  MUFU.RSQ R12, R37 ;  /* 0x00000025000c7308 */ /* 0x000e240000001400 */
[----:B0-----:R-:W-:-:S04]  /*06b0*/  @!P2 FMUL R12, R12, 4096 ;  /* 0x458000000c0ca820 */ /* 0x001fc80000400000 */
[----:B------:R-:W-:-:S04]  /*06c0*/  FMUL R13, R12, R12 ;  /* 0x0000000c0c0d7220 */ /* 0x000fc80000400000 */
[----:B------:R-:W-:-:S04]  /*06d0*/  FMUL R12, R12, R13 ;  /* 0x0000000d0c0c7220 */ /* 0x000fc80000400000 */
[----:B------:R-:W-:-:S04]  /*06e0*/  FMUL R12, R15, R12 ;  /* 0x0000000c0f0c7220 */ /* 0x000fc80000400000 */
[-C--:B------:R-:W-:Y:S01]  /*06f0*/  FFMA R18, R33, R12.reuse, R18 ;  /* 0x0000000c21127223 */ /* 0x080fe20000000012 */
[-C--:B------:R-:W-:Y:S01]  /*0700*/  FFMA R16, R35, R12.reuse, R16 ;  /* 0x0000000c23107223 */ /* 0x080fe20000000010 */
[----:B------:R-:W-:-:S07]  /*0710*/  FFMA R17, R14, R12, R17 ;  /* 0x0000000c0e117223 */ /* 0x000fce0000000011 */
.L_x_2:
[----:B------:R-:W-:Y:S05]  /*0720*/  BSYNC.RECONVERGENT B0 ;  /* 0x0000000000007941 */ /* 0x000fea0003800200 */
.L_x_1:
[----:B------:R-:W-:Y:S04]  /*0730*/  BSSY.RECONVERGENT B0, `(.L_x_3) ;  /* 0x0000018000007945 */ /* 0x000fe80003800200 */
[----:B------:R-:W-:Y:S05]  /*0740*/  @P0 BRA `(.L_x_4) ;  /* 0x0000000000580947 */ /* 0x000fea0003800000 */
[----:B------:R-:W-:-:S06]  /*0750*/  UISETP.NE.U32.AND UP0, UPT, UR7, 0x1, UPT ;  /* 0x000000010700788c */ /* 0x000fcc000bf05070 */
[----:B------:R-:W-:-:S04]  /*0760*/  PLOP3.LUT P0, PT, PT, PT, UP0, 0x80, 0x8 ;  /* 0x000000000008781c */ /* 0x000fc80003f0f008 */
[----:B------:R-:W-:-:S04]  /*0770*/  SEL R13, R10, R5, !P0 ;  /* 0x000000050a0d7207 */ /* 0x000fc80004000000 */
[----:B------:R-:W-:-:S06]  /*0780*/  LEA R15, R32, R13, 0x4 ;  /* 0x0000000d200f7211 */ /* 0x000fcc00078e20ff */
[----:B------:R-:W0:Y:S02]  /*0790*/  LDS.128 R12, [R15+0x10] ;  /* 0x000010000f0c7984 */ /* 0x000e240000000c00 */
        /* <DEDUP_REMOVED lines=17> */
.L_x_4:
[----:B------:R-:W-:Y:S05]  /*08b0*/  BSYNC.RECONVERGENT B0 ;  /* 0x0000000000007941 */ /* 0x000fea0003800200 */
.L_x_3:
        /* <DEDUP_REMOVED lines=24> */
.L_x_6:
[----:B------:R-:W-:Y:S05]  /*0a40*/  BSYNC.RECONVERGENT B0 ;  /* 0x0000000000007941 */ /* 0x000fea0003800200 */
.L_x_5:
        /* <DEDUP_REMOVED lines=24> */
.L_x_8:
[----:B------:R-:W-:Y:S05]  /*0bd0*/  BSYNC.RECONVERGENT B0 ;  /* 0x0000000000007941 */ /* 0x000fea0003800200 */
.L_x_7:
[----:B------:R-:W-:-:S04]  /*0be0*/  IADD3 R32, PT, PT, R32, 0x4, RZ ;  /* 0x0000000420207810 */ /* 0x000fc80007ffe0ff */
[----:B------:R-:W-:-:S13]  /*0bf0*/  ISETP.NE.AND P0, PT, R32, UR6, PT ;  /* 0x0000000620007c0c */ /* 0x000fda000bf05270 */
[----:B------:R-:W-:Y:S05]  /*0c00*/  @P0 BRA `(.L_x_9) ;  /* 0xfffffff800340947 */ /* 0x000fea000383ffff */
[----:B------:R-:W-:-:S07]  /*0c10*/  MOV R32, UR6 ;  /* 0x0000000600207c02 */ /* 0x000fce0008000f00 */
.L_x_0:
[----:B------:R-:W-:-:S09]  /*0c20*/  ULOP3.LUT UP0, UR6, UR12, 0x3, URZ, 0xc0, !UPT ;  /* 0x000000030c067892 */ /* 0x000fd2000f80c0ff */
[----:B------:R-:W-:Y:S05]  /*0c30*/  BRA.U !UP0, `(.L_x_10) ;  /* 0x0000000508687547 */ /* 0x000fea000b800000 */
[----:B------:R-:W-:-:S09]  /*0c40*/  UISETP.NE.AND UP0, UPT, UR6, 0x1, UPT ;  /* 0x000000010600788c */ /* 0x000fd2000bf05270 */
[----:B------:R-:W-:Y:S05]  /*0c50*/  BRA.U !UP0, `(.L_x_11) ;  /* 0x0000000108e47547 */ /* 0x000fea000b800000 */
[----:B0-----:R-:W-:Y:S01]  /*0c60*/  IADD3 R14, PT, PT, R32, UR8, RZ ;  /* 0x00000008200e7c10 */ /* 0x001fe2000fffe0ff */
[----:B------:R-:W-:Y:S03]  /*0c70*/  BSSY.RECONVERGENT B0, `(.L_x_12) ;  /* 0x000001d000007945 */ /* 0x000fe60003800200 */
[CC--:B------:R-:W-:Y:S02]  /*0c80*/  ISETP.NE.AND P0, PT, R14.reuse, R11.reuse, PT ;  /* 0x0000000b0e00720c */ /* 0x0c0fe40003f05270 */
[C---:B------:R-:W-:Y:S02]  /*0c90*/  IADD3 R12, PT, PT, R14.reuse, 0x1, RZ ;  /* 0x000000010e0c7810 */ /* 0x040fe40007ffe0ff */
[----:B------:R-:W-:Y:S02]  /*0ca0*/  ISETP.GT.U32.OR P0, PT, R14, 0xffff, !P0 ;  /* 0x0000ffff0e00780c */ /* 0x000fe40004704470 */
[----:B------:R-:W-:-:S04]  /*0cb0*/  ISETP.NE.AND P1, PT, R12, R11, PT ;  /* 0x0000000b0c00720c */ /* 0x000fc80003f25270 */
[----:B------:R-:W-:-:S07]  /*0cc0*/  ISETP.GT.U32.OR P1, PT, R12, 0xffff, !P1 ;  /* 0x0000ffff0c00780c */ /* 0x000fce0004f24470 */
[----:B------:R-:W-:Y:S06]  /*0cd0*/  @P0 BRA `(.L_x_13) ;  /* 0x0000000000580947 */ /* 0x000fec0003800000 */
        /* <DEDUP_REMOVED lines=22> */
.L_x_13:
[----:B------:R-:W-:Y:S05]  /*0e40*/  BSYNC.RECONVERGENT B0 ;  /* 0x0000000000007941 */ /* 0x000fea0003800200 */
.L_x_12:
        /* <DEDUP_REMOVED lines=24> */
.L_x_15:
[----:B------:R-:W-:Y:S05]  /*0fd0*/  BSYNC.RECONVERGENT B0 ;  /* 0x0000000000007941 */ /* 0x000fea0003800200 */
.L_x_14:
[----:B------:R-:W-:-:S07]  /*0fe0*/  IADD3 R32, PT, PT, R32, 0x2, RZ ;  /* 0x0000000220207810 */ /* 0x000fce0007ffe0ff */
.L_x_11:
[----:B0-----:R-:W-:Y:S01]  /*0ff0*/  IADD3 R12, PT, PT, R32, UR8, RZ ;  /* 0x00000008200c7c10 */ /* 0x001fe2000fffe0ff */
[----:B------:R-:W-:Y:S01]  /*1000*/  ULOP3.LUT UR6, UR12, 0x1, URZ, 0xc0, !UPT ;  /* 0x000000010c067892 */ /* 0x000fe2000f8ec0ff */
[----:B------:R-:W-:Y:S02]  /*1010*/  BSSY.RECONVERGENT B0, `(.L_x_10) ;  /* 0x000001c000007945 */ /* 0x000fe40003800200 */
[----:B------:R-:W-:-:S03]  /*1020*/  ISETP.NE.AND P0, PT, R12, R11, PT ;  /* 0x0000000b0c00720c */ /* 0x000fc60003f05270 */
[----:B------:R-:W-:Y:S02]  /*1030*/  MOV R13, UR6 ;  /* 0x00000006000d7c02 */ /* 0x000fe40008000f00 */
[----:B------:R-:W-:-:S04]  /*1040*/  ISETP.GT.U32.OR P0, PT, R12, 0xffff, !P0 ;  /* 0x0000ffff0c00780c */ /* 0x000fc80004704470 */
[----:B------:R-:W-:-:S13]  /*1050*/  ISETP.NE.U32.OR P0, PT, R13, 0x1, P0 ;  /* 0x000000010d00780c */ /* 0x000fda0000705470 */
[----:B------:R-:W-:Y:S05]  /*1060*/  @P0 BRA `(.L_x_16) ;  /* 0x0000000000580947 */ /* 0x000fea0003800000 */
        /* <DEDUP_REMOVED lines=22> */
.L_x_16:
[----:B------:R-:W-:Y:S05]  /*11d0*/  BSYNC.RECONVERGENT B0 ;  /* 0x0000000000007941 */ /* 0x000fea0003800200 */
.L_x_10:
[----:B------:R-:W-:Y:S01]  /*11e0*/  BAR.SYNC.DEFER_BLOCKING 0x0 ;  /* 0x0000000000007b1d */ /* 0x000fe20000010000 */
[----:B------:R-:W-:-:S04]  /*11f0*/  UIADD3 UR4, UPT, UPT, UR4, 0x1, URZ ;  /* 0x0000000104047890 */ /* 0x000fc8000fffe0ff */
[----:B------:R-:W-:-:S09]  /*1200*/  UISETP.GE.U32.AND UP0, UPT, UR4, UR5, UPT ;  /* 0x000000050400728c */ /* 0x000fd2000bf06070 */
[----:B------:R-:W-:Y:S05]  /*1210*/  BRA.U UP0, `(.L_x_17) ;  /* 0x0000000100507547 */ /* 0x000fea000b800000 */
[----:B0-----:R-:W-:Y:S01]  /*1220*/  MOV R13, UR12 ;  /* 0x0000000c000d7c02 */ /* 0x001fe20008000f00 */
[----:B------:R-:W-:Y:S03]  /*1230*/  BSSY.RECONVERGENT B0, `(.L_x_17) ;  /* 0x0000012000007945 */ /* 0x000fe60003800200 */
[----:B------:R-:W-:-:S04]  /*1240*/  IADD3 R13, PT, PT, R0, UR8, R13 ;  /* 0x00000008000d7c10 */ /* 0x000fc8000fffe00d */
[----:B------:R-:W-:-:S13]  /*1250*/  ISETP.GT.U32.AND P0, PT, R13, 0xffff, PT ;  /* 0x0000ffff0d00780c */ /* 0x000fda0003f04070 */
[----:B------:R-:W-:Y:S05]  /*1260*/  @P0 BRA `(.L_x_18) ;  /* 0x0000000000380947 */ /* 0x000fea0003800000 */
[----:B------:R-:W0:Y:S08]  /*1270*/  LDC.64 R38, c[0x0][0x380] ;  /* 0x0000e000ff267b82 */ /* 0x000e300000000a00 */
[----:B------:R-:W1:Y:S08]  /*1280*/  LDC.64 R36, c[0x0][0x388] ;  /* 0x0000e200ff247b82 */ /* 0x000e700000000a00 */
[----:B------:R-:W2:Y:S08]  /*1290*/  LDC.64 R34, c[0x0][0x390] ;  /* 0x0000e400ff227b82 */ /* 0x000eb00000000a00 */
[----:B------:R-:W3:Y:S01]  /*12a0*/  LDC.64 R32, c[0x0][0x398] ;  /* 0x0000e600ff207b82 */ /* 0x000ee20000000a00 */
[----:B0-----:R-:W-:-:S05]  /*12b0*/  IMAD.WIDE.U32 R38, R13, 0x4, R38 ;  /* 0x000000040d267825 */ /* 0x001fca00078e0026 */
[----:B------:R-:W4:Y:S01]  /*12c0*/  LDG.E R12, desc[UR10][R38.64] ;  /* 0x0000000a260c7981 */ /* 0x000f22000c1e1900 */
[----:B-1----:R-:W-:-:S04]  /*12d0*/  IMAD.WIDE.U32 R36, R13, 0x4, R36 ;  /* 0x000000040d247825 */ /* 0x002fc800078e0024 */
[----:B--2---:R-:W-:-:S05]  /*12e0*/  IMAD.WIDE.U32 R34, R13, 0x4, R34 ;  /* 0x000000040d227825 */ /* 0x004fca00078e0022 */
[----:B------:R-:W4:Y:S01]  /*12f0*/  LDG.E R14, desc[UR10][R34.64] ;  /* 0x0000000a220e7981 */ /* 0x000f22000c1e1900 */
[----:B---3--:R-:W-:-:S03]  /*1300*/  IMAD.WIDE.U32 R32, R13, 0x4, R32 ;  /* 0x000000040d207825 */ /* 0x008fc600078e0020 */
[----:B------:R-:W4:Y:S04]  /*1310*/  LDG.E R13, desc[UR10][R36.64] ;  /* 0x0000000a240d7981 */ /* 0x000f28000c1e1900 */
[----:B------:R-:W4:Y:S01]  /*1320*/  LDG.E R15, desc[UR10][R32.64] ;  /* 0x0000000a200f7981 */ /* 0x000f22000c1e1900 */
[----:B------:R-:W-:-:S05]  /*1330*/  LEA R19, R0, R19, 0x4 ;  /* 0x0000001300137211 */ /* 0x000fca00078e20ff */
[----:B----4-:R0:W-:Y:S02]  /*1340*/  STS.128 [R19], R12 ;  /* 0x0000000c13007388 */ /* 0x0101e40000000c00 */
.L_x_18:
[----:B------:R-:W-:Y:S05]  /*1350*/  BSYNC.RECONVERGENT B0 ;  /* 0x0000000000007941 */ /* 0x000fea0003800200 */
.L_x_17:
[----:B------:R-:W-:Y:S01]  /*1360*/  BAR.SYNC.DEFER_BLOCKING 0x0 ;  /* 0x0000000000007b1d */ /* 0x000fe20000010000 */
[----:B------:R-:W-:-:S09]  /*1370*/  UISETP.NE.AND UP0, UPT, UR4, UR5, UPT ;  /* 0x000000050400728c */ /* 0x000fd2000bf05270 */
[----:B------:R-:W-:Y:S05]  /*1380*/  BRA.U UP0, `(.L_x_19) ;  /* 0xfffffff1002c7547 */ /* 0x000fea000b83ffff */
[----:B------:R-:W1:Y:S01]  /*1390*/  LDC.64 R38, c[0x0][0x380] ;  /* 0x0000e000ff267b82 */ /* 0x000e620000000a00 */
[C---:B------:R-:W-:Y:S01]  /*13a0*/  ISETP.GE.U32.AND P0, PT, R0.reuse, UR12, PT ;  /* 0x0000000c00007c0c */ /* 0x040fe2000bf06070 */
[----:B------:R-:W2:Y:S06]  /*13b0*/  LDCU UR4, c[0x0][0x3b8] ;  /* 0x00007700ff0477ac */ /* 0x000eac0008000800 */
[----:B------:R-:W3:Y:S08]  /*13c0*/  LDC.64 R36, c[0x0][0x388] ;  /* 0x0000e200ff247b82 */ /* 0x000ef00000000a00 */
[----:B------:R-:W4:Y:S08]  /*13d0*/  LDC.64 R34, c[0x0][0x390] ;  /* 0x0000e400ff227b82 */ /* 0x000f300000000a00 */
[----:B------:R-:W2:Y:S01]  /*13e0*/  LDC.64 R32, c[0x0][0x398] ;  /* 0x0000e600ff207b82 */ /* 0x000ea20000000a00 */
[----:B-1----:R-:W-:-:S05]  /*13f0*/  @!P0 IMAD.WIDE.U32 R38, R0, 0x4, R38 ;  /* 0x0000000400268825 */ /* 0x002fca00078e0026 */
[----:B0-----:R0:W2:Y:S01]  /*1400*/  @!P0 LDG.E R12, desc[UR10][R38.64] ;  /* 0x0000000a260c8981 */ /* 0x0010a2000c1e1900 */
[----:B---3--:R-:W-:-:S05]  /*1410*/  @!P0 IMAD.WIDE.U32 R36, R0, 0x4, R36 ;  /* 0x0000000400248825 */ /* 0x008fca00078e0024 */
[----:B------:R-:W3:Y:S01]  /*1420*/  @!P0 LDG.E R13, desc[UR10][R36.64] ;  /* 0x0000000a240d8981 */ /* 0x000ee2000c1e1900 */
[----:B----4-:R-:W-:-:S05]  /*1430*/  @!P0 IMAD.WIDE.U32 R34, R0, 0x4, R34 ;  /* 0x0000000400228825 */ /* 0x010fca00078e0022 */
[----:B------:R-:W3:Y:S01]  /*1440*/  @!P0 LDG.E R14, desc[UR10][R34.64] ;  /* 0x0000000a220e8981 */ /* 0x000ee2000c1e1900 */
[----:B--2---:R-:W-:-:S05]  /*1450*/  @!P0 IMAD.WIDE.U32 R32, R0, 0x4, R32 ;  /* 0x0000000400208825 */ /* 0x004fca00078e0020 */
[----:B------:R1:W3:Y:S01]  /*1460*/  @!P0 LDG.E R15, desc[UR10][R32.64] ;  /* 0x0000000a200f8981 */ /* 0x0002e2000c1e1900 */
[----:B------:R-:W-:Y:S01]  /*1470*/  FMUL R17, R17, 6.674080038626684086e-11 ;  /* 0x2e92c3bb11117820 */ /* 0x000fe20000400000 */
[----:B------:R-:W-:Y:S01]  /*1480*/  FMUL R18, R18, 6.674080038626684086e-11 ;  /* 0x2e92c3bb12127820 */ /* 0x000fe20000400000 */
[----:B------:R-:W-:Y:S02]  /*1490*/  FMUL R16, R16, 6.674080038626684086e-11 ;  /* 0x2e92c3bb10107820 */ /* 0x000fe40000400000 */
[----:B0-----:R-:W-:Y:S01]  /*14a0*/  FMUL R38, R17, 0.5 ;  /* 0x3f00000011267820 */ /* 0x001fe20000400000 */
[----:B------:R-:W-:Y:S01]  /*14b0*/  FMUL R19, R18, 0.5 ;  /* 0x3f00000012137820 */ /* 0x000fe20000400000 */
[----:B------:R-:W-:Y:S02]  /*14c0*/  FMUL R40, R16, 0.5 ;  /* 0x3f00000010287820 */ /* 0x000fe40000400000 */
[----:B------:R-:W-:Y:S01]  /*14d0*/  FMUL R38, R38, UR4 ;  /* 0x0000000426267c20 */ /* 0x000fe20008400000 */
[----:B------:R-:W-:Y:S01]  /*14e0*/  FMUL R19, R19, UR4 ;  /* 0x0000000413137c20 */ /* 0x000fe20008400000 */
[----:B------:R-:W-:-:S02]  /*14f0*/  FMUL R40, R40, UR4 ;  /* 0x0000000428287c20 */ /* 0x000fc40008400000 */
[----:B-1----:R-:W-:Y:S01]  /*1500*/  FMUL R33, R38, UR4 ;  /* 0x0000000426217c20 */ /* 0x002fe20008400000 */
[----:B------:R-:W-:Y:S01]  /*1510*/  FMUL R19, R19, UR4 ;  /* 0x0000000413137c20 */ /* 0x000fe20008400000 */
[----:B------:R-:W-:Y:S01]  /*1520*/  FMUL R40, R40, UR4 ;  /* 0x0000000428287c20 */ /* 0x000fe20008400000 */
[----:B------:R-:W-:Y:S02]  /*1530*/  HFMA2 R35, -RZ, RZ, 0, 0 ;  /* 0x00000000ff237431 */ /* 0x000fe400000001ff */
[----:B-----5:R-:W-:-:S04]  /*1540*/  FFMA R32, R2, UR4, R19 ;  /* 0x0000000402207c23 */ /* 0x020fc80008000013 */
[----:B------:R-:W-:Y:S01]  /*1550*/  FADD R7, R7, R32 ;  /* 0x0000002007077221 */ /* 0x000fe20000000000 */
[----:B---3--:R0:W-:Y:S02]  /*1560*/  @!P0 STS.128 [R6], R12 ;  /* 0x0000000c06008388 */ /* 0x0081e40000000c00 */
[----:B0-----:R-:W-:Y:S01]  /*1570*/  FFMA R6, R4, UR4, R33 ;  /* 0x0000000404067c23 */ /* 0x001fe20008000021 */
[----:B------:R-:W-:Y:S01]  /*1580*/  FFMA R13, R3, UR4, R40 ;  /* 0x00000004030d7c23 */ /* 0x000fe20008000028 */
[----:B------:R-:W-:Y:S02]  /*1590*/  MOV R33, RZ ;  /* 0x000000ff00217202 */ /* 0x000fe40000000f00 */
[----:B------:R-:W-:Y:S01]  /*15a0*/  FADD R19, R9, R6 ;  /* 0x0000000609137221 */ /* 0x000fe20000000000 */
[----:B------:R-:W-:Y:S01]  /*15b0*/  FADD R8, R8, R13 ;  /* 0x0000000d08087221 */ /* 0x000fe20000000000 */
[----:B------:R-:W-:Y:S01]  /*15c0*/  MOV R6, RZ ;  /* 0x000000ff00067202 */ /* 0x000fe20000000f00 */
[----:B------:R-:W-:Y:S01]  /*15d0*/  UMOV UR4, URZ ;  /* 0x000000ff00047c82 */ /* 0x000fe20008000000 */
[----:B------:R-:W-:Y:S06]  /*15e0*/  BAR.SYNC.DEFER_BLOCKING 0x0 ;  /* 0x0000000000007b1d */ /* 0x000fec0000010000 */
.L_x_39:
        /* <DEDUP_REMOVED lines=8> */
[----:B------:R-:W0:Y:S01]  /*1670*/  S2UR UR7, SR_CTAID.X ;  /* 0x00000000000779c3 */ /* 0x000e220000002500 */
[----:B------:R-:W-:-:S07]  /*1680*/  UMOV UR6, 0x400 ;  /* 0x0000040000067882 */ /* 0x000fce0000000000 */
[----:B------:R-:W1:Y:S01]  /*1690*/  S2UR UR9, SR_CgaCtaId ;  /* 0x00000000000979c3 */ /* 0x000e620000008800 */
[----:B0-----:R-:W-:-:S06]  /*16a0*/  UIADD3 UR7, UPT, UPT, UR7, -UR4, URZ ;  /* 0x8000000407077290 */ /* 0x001fcc000fffe0ff */
[----:B------:R-:W-:Y:S01]  /*16b0*/  MOV R13, UR7 ;  /* 0x00000007000d7c02 */ /* 0x000fe20008000f00 */
[----:B------:R-:W-:Y:S02]  /*16c0*/  UIADD3 UR7, UPT, UPT, UR8, 0x3, URZ ;  /* 0x0000000308077890 */ /* 0x000fe4000fffe0ff */
[----:B-1----:R-:W-:Y:S02]  /*16d0*/  ULEA UR9, UR9, UR6, 0x18 ;  /* 0x0000000609097291 */ /* 0x002fe4000f8ec0ff */
[----:B------:R-:W-:Y:S01]  /*16e0*/  IMAD R32, R13, UR12, R0 ;  /* 0x0000000c0d207c24 */ /* 0x000fe2000f8e0200 */
[----:B------:R-:W-:Y:S01]  /*16f0*/  ULOP3.LUT UR6, UR12, 0xfffffffc, URZ, 0xc0, !UPT ;  /* 0xfffffffc0c067892 */ /* 0x000fe2000f8ec0ff */
[----:B------:R-:W-:Y:S02]  /*1700*/  MOV R34, UR7 ;  /* 0x0000000700227c02 */ /* 0x000fe40008000f00 */
[----:B------:R-:W-:Y:S01]  /*1710*/  MOV R10, UR9 ;  /* 0x00000009000a7c02 */ /* 0x000fe20008000f00 */
[----:B------:R-:W-:Y:S01]  /*1720*/  UIADD3 UR6, UPT, UPT, -UR6, URZ, URZ ;  /* 0x000000ff06067290 */ /* 0x000fe2000fffe1ff */
[----:B------:R-:W-:-:S02]  /*1730*/  IADD3 R32, PT, PT, R32, -0x3, RZ ;  /* 0xfffffffd20207810 */ /* 0x000fc40007ffe0ff */
[----:B------:R-:W-:-:S04]  /*1740*/  SEL R36, R10, R5, !P0 ;  /* 0x000000050a247207 */ /* 0x000fc80004000000 */
[----:B------:R-:W-:-:S07]  /*1750*/  IADD3 R36, PT, PT, R36, 0x20, RZ ;  /* 0x0000002024247810 */ /* 0x000fce0007ffe0ff */
.L_x_29:
[----:B------:R-:W-:Y:S01]  /*1760*/  IADD3 R15, PT, PT, R32, 0x2, RZ ;  /* 0x00000002200f7810 */ /* 0x000fe20007ffe0ff */
[----:B------:R-:W-:Y:S01]  /*1770*/  UIADD3 UR6, UPT, UPT, UR6, 0x4, URZ ;  /* 0x0000000406067890 */ /* 0x000fe2000fffe0ff */
[----:B------:R-:W-:Y:S01]  /*1780*/  IADD3 R12, PT, PT, R34, -0x3, RZ ;  /* 0xfffffffd220c7810 */ /* 0x000fe20007ffe0ff */
[----:B------:R-:W-:Y:S01]  /*1790*/  BSSY.RECONVERGENT B0, `(.L_x_21) ;  /* 0x000001f000007945 */ /* 0x000fe20003800200 */
[----:B------:R-:W-:Y:S01]  /*17a0*/  ISETP.NE.AND P2, PT, R15, -0x1, PT ;  /* 0xffffffff0f00780c */ /* 0x000fe20003f45270 */
[----:B------:R-:W-:Y:S01]  /*17b0*/  UISETP.NE.AND UP0, UPT, UR6, URZ, UPT ;  /* 0x000000ff0600728c */ /* 0x000fe2000bf05270 */
[----:B------:R-:W-:Y:S02]  /*17c0*/  ISETP.NE.AND P0, PT, R32, -0x2, PT ;  /* 0xfffffffe2000780c */ /* 0x000fe40003f05270 */
[----:B------:R-:W-:Y:S02]  /*17d0*/  ISETP.GT.U32.OR P2, PT, R12, 0xffff, !P2 ;  /* 0x0000ffff0c00780c */ /* 0x000fe40005744470 */
[----:B------:R-:W-:-:S02]  /*17e0*/  IADD3 R14, PT, PT, R34, -0x2, RZ ;  /* 0xfffffffe220e7810 */ /* 0x000fc40007ffe0ff */
[----:B------:R-:W-:Y:S02]  /*17f0*/  IADD3 R13, PT, PT, R34, -0x1, RZ ;  /* 0xffffffff220d7810 */ /* 0x000fe40007ffe0ff */
[C---:B------:R-:W-:Y:S02]  /*1800*/  ISETP.NE.AND P3, PT, R15.reuse, 0x1, PT ;  /* 0x000000010f00780c */ /* 0x040fe40003f65270 */
[----:B------:R-:W-:Y:S02]  /*1810*/  ISETP.NE.AND P1, PT, R15, 0x2, PT ;  /* 0x000000020f00780c */ /* 0x000fe40003f25270 */
[----:B------:R-:W-:Y:S02]  /*1820*/  ISETP.GT.U32.OR P0, PT, R14, 0xffff, !P0 ;  /* 0x0000ffff0e00780c */ /* 0x000fe40004704470 */
[----:B------:R-:W-:Y:S02]  /*1830*/  ISETP.GT.U32.OR P3, PT, R13, 0xffff, !P3 ;  /* 0x0000ffff0d00780c */ /* 0x000fe40005f64470 */
[----:B------:R-:W-:Y:S01]  /*1840*/  ISETP.GT.U32.OR P1, PT, R34, 0xffff, !P1 ;  /* 0x0000ffff2200780c */ /* 0x000fe20004f24470 */
[----:B------:R-:W-:-:S12]  /*1850*/  @P2 BRA `(.L_x_22) ;  /* 0x0000000000482947 */ /* 0x000fd80003800000 */
[----:B------:R-:W0:Y:S02]  /*1860*/  LDS.128 R12, [R36+-0x20] ;  /* 0xffffe000240c7984 */ /* 0x000e240000000c00 */
[----:B0-----:R-:W-:Y:S01]  /*1870*/  FADD R38, -R8, R13 ;  /* 0x0000000d08267221 */ /* 0x001fe20000000100 */
        /* <DEDUP_REMOVED lines=16> */
.L_x_22:
[----:B------:R-:W-:Y:S05]  /*1980*/  BSYNC.RECONVERGENT B0 ;  /* 0x0000000000007941 */ /* 0x000fea0003800200 */
.L_x_21:
[----:B------:R-:W-:Y:S04]  /*1990*/  BSSY.RECONVERGENT B0, `(.L_x_23) ;  /* 0x0000014000007945 */ /* 0x000fe80003800200 */
[----:B------:R-:W-:Y:S05]  /*19a0*/  @P0 BRA `(.L_x_24) ;  /* 0x0000000000480947 */ /* 0x000fea0003800000 */
        /* <DEDUP_REMOVED lines=18> */
.L_x_24:
[----:B------:R-:W-:Y:S05]  /*1ad0*/  BSYNC.RECONVERGENT B0 ;  /* 0x0000000000007941 */ /* 0x000fea0003800200 */
.L_x_23:
[----:B------:R-:W-:Y:S04]  /*1ae0*/  BSSY.RECONVERGENT B0, `(.L_x_25) ;  /* 0x0000014000007945 */ /* 0x000fe80003800200 */
[----:B------:R-:W-:Y:S05]  /*1af0*/  @P3 BRA `(.L_x_26) ;  /* 0x0000000000483947 */ /* 0x000fea0003800000 */
[----:B------:R-:W0:Y:S02]  /*1b00*/  LDS.128 R12, [R36] ;  /* 0x00000000240c7984 */ /* 0x000e240000000c00 */
        /* <DEDUP_REMOVED lines=17> */
.L_x_26:
[----:B------:R-:W-:Y:S05]  /*1c20*/  BSYNC.RECONVERGENT B0 ;  /* 0x0000000000007941 */ /* 0x000fea0003800200 */
.L_x_25:
[----:B------:R-:W-:Y:S04]  /*1c30*/  BSSY.RECONVERGENT B0, `(.L_x_27) ;  /* 0x0000014000007945 */ /* 0x000fe80003800200 */
[----:B------:R-:W-:Y:S05]  /*1c40*/  @P1 BRA `(.L_x_28) ;  /* 0x0000000000481947 */ /* 0x000fea0003800000 */
[----:B------:R-:W0:Y:S02]  /*1c50*/  LDS.128 R12, [R36+0x10] ;  /* 0x00001000240c7984 */ /* 0x000e240000000c00 */
        /* <DEDUP_REMOVED lines=17> */
.L_x_28:
[----:B------:R-:W-:Y:S05]  /*1d70*/  BSYNC.RECONVERGENT B0 ;  /* 0x0000000000007941 */ /* 0x000fea0003800200 */
.L_x_27:
[----:B------:R-:W-:Y:S02]  /*1d80*/  IADD3 R36, PT, PT, R36, 0x40, RZ ;  /* 0x0000004024247810 */ /* 0x000fe40007ffe0ff */
[----:B------:R-:W-:Y:S02]  /*1d90*/  IADD3 R34, PT, PT, R34, 0x4, RZ ;  /* 0x0000000422227810 */ /* 0x000fe40007ffe0ff */
[----:B------:R-:W-:Y:S01]  /*1da0*/  IADD3 R32, PT, PT, R32, -0x4, RZ ;  /* 0xfffffffc20207810 */ /* 0x000fe20007ffe0ff */
[----:B------:R-:W-:Y:S06]  /*1db0*/  BRA.U UP0, `(.L_x_29) ;  /* 0xfffffff900687547 */ /* 0x000fec000b83ffff */
[----:B------:R-:W-:-:S06]  /*1dc0*/  ULOP3.LUT UR6, UR12, 0x7fc, URZ, 0xc0, !UPT ;  /* 0x000007fc0c067892 */ /* 0x000fcc000f8ec0ff */
[----:B------:R-:W-:-:S07]  /*1dd0*/  MOV R32, UR6 ;  /* 0x0000000600207c02 */ /* 0x000fce0008000f00 */
.L_x_20:
[----:B------:R-:W-:Y:S02]  /*1de0*/  ULOP3.LUT UP0, UR6, UR12, 0x3, URZ, 0xc0, !UPT ;  /* 0x000000030c067892 */ /* 0x000fe4000f80c0ff */
[----:B------:R-:W-:-:S07]  /*1df0*/  UIMAD UR9, UR12, UR4, URZ ;  /* 0x000000040c0972a4 */ /* 0x000fce000f8e02ff */
[----:B------:R-:W-:Y:S05]  /*1e00*/  BRA.U !UP0, `(.L_x_30) ;  /* 0x0000000508bc7547 */ /* 0x000fea000b800000 */
[----:B------:R-:W-:-:S09]  /*1e10*/  UISETP.NE.AND UP0, UPT, UR6, 0x1, UPT ;  /* 0x000000010600788c */ /* 0x000fd2000bf05270 */
[----:B------:R-:W-:Y:S05]  /*1e20*/  BRA.U !UP0, `(.L_x_31) ;  /* 0x00000005081c7547 */ /* 0x000fea000b800000 */
[----:B------:R-:W-:Y:S01]  /*1e30*/  IADD3 R14, PT, PT, R32, UR9, RZ ;  /* 0x00000009200e7c10 */ /* 0x000fe2000fffe0ff */
[----:B------:R-:W-:Y:S03]  /*1e40*/  BSSY.RECONVERGENT B0, `(.L_x_32) ;  /* 0x0000024000007945 */ /* 0x000fe60003800200 */
[CC--:B------:R-:W-:Y:S02]  /*1e50*/  ISETP.NE.AND P0, PT, R14.reuse, R11.reuse, PT ;  /* 0x0000000b0e00720c */ /* 0x0c0fe40003f05270 */
[C---:B------:R-:W-:Y:S02]  /*1e60*/  IADD3 R12, PT, PT, R14.reuse, 0x1, RZ ;  /* 0x000000010e0c7810 */ /* 0x040fe40007ffe0ff */
[----:B------:R-:W-:Y:S02]  /*1e70*/  ISETP.GT.U32.OR P0, PT, R14, 0xffff, !P0 ;  /* 0x0000ffff0e00780c */ /* 0x000fe40004704470 */
[----:B------:R-:W-:-:S04]  /*1e80*/  ISETP.NE.AND P1, PT, R12, R11, PT ;  /* 0x0000000b0c00720c */ /* 0x000fc80003f25270 */
[----:B------:R-:W-:-:S07]  /*1e90*/  ISETP.GT.U32.OR P1, PT, R12, 0xffff, !P1 ;  /* 0x0000ffff0c00780c */ /* 0x000fce0004f24470 */
[----:B------:R-:W-:Y:S06]  /*1ea0*/  @P0 BRA `(.L_x_33) ;  /* 0x0000000000740947 */ /* 0x000fec0003800000 */
[----:B------:R-:W0:Y:S01]  /*1eb0*/  S2UR UR7, SR_CgaCtaId ;  /* 0x00000000000779c3 */ /* 0x000e220000008800 */
[----:B------:R-:W-:Y:S01]  /*1ec0*/  UMOV UR6, 0x400 ;  /* 0x0000040000067882 */ /* 0x000fe20000000000 */
[----:B------:R-:W-:Y:S01]  /*1ed0*/  ULOP3.LUT UR8, UR4, 0x1, URZ, 0xc0, !UPT ;  /* 0x0000000104087892 */ /* 0x000fe2000f8ec0ff */
[----:B------:R-:W-:-:S03]  /*1ee0*/  MOV R5, UR12 ;  /* 0x0000000c00057c02 */ /* 0x000fc60008000f00 */
[----:B------:R-:W-:-:S06]  /*1ef0*/  UISETP.NE.U32.AND UP0, UPT, UR8, 0x1, UPT ;  /* 0x000000010800788c */ /* 0x000fcc000bf05070 */
[----:B------:R-:W-:Y:S01]  /*1f00*/  PLOP3.LUT P0, PT, PT, PT, UP0, 0x80, 0x8 ;  /* 0x000000000008781c */ /* 0x000fe20003f0f008 */
[----:B0-----:R-:W-:-:S06]  /*1f10*/  ULEA UR6, UR7, UR6, 0x18 ;  /* 0x0000000607067291 */ /* 0x001fcc000f8ec0ff */
[----:B------:R-:W-:-:S04]  /*1f20*/  MOV R10, UR6 ;  /* 0x00000006000a7c02 */ /* 0x000fc80008000f00 */
[----:B------:R-:W-:-:S04]  /*1f30*/  LEA R5, R5, R10, 0x4 ;  /* 0x0000000a05057211 */ /* 0x000fc800078e20ff */
[----:B------:R-:W-:-:S04]  /*1f40*/  SEL R13, R10, R5, !P0 ;  /* 0x000000050a0d7207 */ /* 0x000fc80004000000 */
[----:B------:R-:W-:-:S06]  /*1f50*/  LEA R13, R32, R13, 0x4 ;  /* 0x0000000d200d7211 */ /* 0x000fcc00078e20ff */
        /* <DEDUP_REMOVED lines=18> */
.L_x_33:
[----:B------:R-:W-:Y:S05]  /*2080*/  BSYNC.RECONVERGENT B0 ;  /* 0x0000000000007941 */ /* 0x000fea0003800200 */
.L_x_32:
[----:B------:R-:W-:Y:S04]  /*2090*/  BSSY.RECONVERGENT B0, `(.L_x_34) ;  /* 0x000001f000007945 */ /* 0x000fe80003800200 */
[----:B------:R-:W-:Y:S05]  /*20a0*/  @P1 BRA `(.L_x_35) ;  /* 0x0000000000741947 */ /* 0x000fea0003800000 */
        /* <DEDUP_REMOVED lines=29> */
.L_x_35:
[----:B------:R-:W-:Y:S05]  /*2280*/  BSYNC.RECONVERGENT B0 ;  /* 0x0000000000007941 */ /* 0x000fea0003800200 */
.L_x_34:
[----:B------:R-:W-:-:S07]  /*2290*/  IADD3 R32, PT, PT, R32, 0x2, RZ ;  /* 0x0000000220207810 */ /* 0x000fce0007ffe0ff */
.L_x_31:
[----:B------:R-:W-:Y:S01]  /*22a0*/  IADD3 R12, PT, PT, R32, UR9, RZ ;  /* 0x00000009200c7c10 */ /* 0x000fe2000fffe0ff */
[----:B------:R-:W-:Y:S01]  /*22b0*/  ULOP3.LUT UR6, UR12, 0x1, URZ, 0xc0, !UPT ;  /* 0x000000010c067892 */ /* 0x000fe2000f8ec0ff */
[----:B------:R-:W-:Y:S02]  /*22c0*/  BSSY.RECONVERGENT B0, `(.L_x_30) ;  /* 0x0000023000007945 */ /* 0x000fe40003800200 */
[----:B------:R-:W-:-:S03]  /*22d0*/  ISETP.NE.AND P0, PT, R12, R11, PT ;  /* 0x0000000b0c00720c */ /* 0x000fc60003f05270 */
[----:B------:R-:W-:Y:S02]  /*22e0*/  MOV R13, UR6 ;  /* 0x00000006000d7c02 */ /* 0x000fe40008000f00 */
[----:B------:R-:W-:-:S04]  /*22f0*/  ISETP.GT.U32.OR P0, PT, R12, 0xffff, !P0 ;  /* 0x0000ffff0c00780c */ /* 0x000fc80004704470 */
[----:B------:R-:W-:-:S13]  /*2300*/  ISETP.NE.U32.OR P0, PT, R13, 0x1, P0 ;  /* 0x000000010d00780c */ /* 0x000fda0000705470 */
        /* <DEDUP_REMOVED lines=30> */
.L_x_36:
[----:B------:R-:W-:Y:S05]  /*24f0*/  BSYNC.RECONVERGENT B0 ;  /* 0x0000000000007941 */ /* 0x000fea0003800200 */
.L_x_30:
[----:B------:R-:W-:Y:S01]  /*2500*/  BAR.SYNC.DEFER_BLOCKING 0x0 ;  /* 0x0000000000007b1d */ /* 0x000fe20000010000 */
[----:B------:R-:W-:-:S04]  /*2510*/  UIADD3 UR4, UPT, UPT, UR4, 0x1, URZ ;  /* 0x0000000104047890 */ /* 0x000fc8000fffe0ff */
[----:B------:R-:W-:-:S09]  /*2520*/  UISETP.GE.U32.AND UP0, UPT, UR4, UR5, UPT ;  /* 0x000000050400728c */ /* 0x000fd2000bf06070 */
[----:B------:R-:W-:Y:S05]  /*2530*/  BRA.U UP0, `(.L_x_37) ;  /* 0x0000000100507547 */ /* 0x000fea000b800000 */
[----:B------:R-:W-:Y:S01]  /*2540*/  MOV R13, UR12 ;  /* 0x0000000c000d7c02 */ /* 0x000fe20008000f00 */
        /* <DEDUP_REMOVED lines=18> */
.L_x_38:
[----:B------:R-:W-:Y:S05]  /*2670*/  BSYNC.RECONVERGENT B0 ;  /* 0x0000000000007941 */ /* 0x000fea0003800200 */
.L_x_37:
[----:B------:R-:W-:Y:S01]  /*2680*/  BAR.SYNC.DEFER_BLOCKING 0x0 ;  /* 0x0000000000007b1d */ /* 0x000fe20000010000 */
[----:B------:R-:W-:-:S09]  /*2690*/  UISETP.NE.AND UP0, UPT, UR4, UR5, UPT ;  /* 0x000000050400728c */ /* 0x000fd2000bf05270 */
[----:B------:R-:W-:Y:S05]  /*26a0*/  BRA.U UP0, `(.L_x_39) ;  /* 0xffffffed00d07547 */ /* 0x000fea000b83ffff */
[----:B------:R-:W1:Y:S01]  /*26b0*/  LDCU UR6, c[0x0][0x3b8] ;  /* 0x00007700ff0677ac */ /* 0x000e620008000800 */
[----:B------:R-:W-:Y:S01]  /*26c0*/  FFMA R18, R33, 6.674080038626684086e-11, R18 ;  /* 0x2e92c3bb21127823 */ /* 0x000fe20000000012 */
[----:B------:R-:W-:Y:S01]  /*26d0*/  FFMA R16, R35, 6.674080038626684086e-11, R16 ;  /* 0x2e92c3bb23107823 */ /* 0x000fe20000000010 */
[----:B------:R-:W-:Y:S01]  /*26e0*/  FFMA R6, R6, 6.674080038626684086e-11, R17 ;  /* 0x2e92c3bb06067823 */ /* 0x000fe20000000011 */
[----:B------:R-:W-:Y:S01]  /*26f0*/  STG.E desc[UR10][R30.64], R7 ;  /* 0x000000071e007986 */ /* 0x000fe2000c10190a */
[----:B------:R-:W-:Y:S01]  /*2700*/  FMUL R5, R18, 0.5 ;  /* 0x3f00000012057820 */ /* 0x000fe20000400000 */
[----:B------:R-:W-:Y:S01]  /*2710*/  FMUL R16, R16, 0.5 ;  /* 0x3f00000010107820 */ /* 0x000fe20000400000 */
[----:B0-----:R-:W-:Y:S01]  /*2720*/  FMUL R9, R6, 0.5 ;  /* 0x3f00000006097820 */ /* 0x001fe20000400000 */
[----:B------:R-:W-:Y:S04]  /*2730*/  STG.E desc[UR10][R28.64], R8 ;  /* 0x000000081c007986 */ /* 0x000fe8000c10190a */
[----:B------:R-:W-:Y:S01]  /*2740*/  STG.E desc[UR10][R26.64], R19 ;  /* 0x000000131a007986 */ /* 0x000fe2000c10190a */
[----:B-1----:R-:W-:Y:S01]  /*2750*/  FFMA R5, R5, UR6, R2 ;  /* 0x0000000605057c23 */ /* 0x002fe20008000002 */
[----:B------:R-:W-:Y:S01]  /*2760*/  FFMA R3, R16, UR6, R3 ;  /* 0x0000000610037c23 */ /* 0x000fe20008000003 */
[----:B------:R-:W-:-:S03]  /*2770*/  FFMA R9, R9, UR6, R4 ;  /* 0x0000000609097c23 */ /* 0x000fc60008000004 */
[----:B------:R-:W-:Y:S04]  /*2780*/  STG.E desc[UR10][R24.64], R5 ;  /* 0x0000000518007986 */ /* 0x000fe8000c10190a */
[----:B------:R-:W-:Y:S04]  /*2790*/  STG.E desc[UR10][R22.64], R3 ;  /* 0x0000000316007986 */ /* 0x000fe8000c10190a */
[----:B------:R-:W-:Y:S01]  /*27a0*/  STG.E desc[UR10][R20.64], R9 ;  /* 0x0000000914007986 */ /* 0x000fe2000c10190a */
[----:B------:R-:W-:Y:S05]  /*27b0*/  EXIT ;  /* 0x000000000000794d */ /* 0x000fea0003800000 */
.L_x_40:
[----:B------:R-:W-:-:S00]  /*27c0*/  BRA `(.L_x_40) ;  /* 0xfffffffc00fc7947 */ /* 0x000fc0000383ffff */
[----:B------:R-:W-:-:S00]  /*27d0*/  NOP ;  /* 0x0000000000007918 */ /* 0x000fc00000000000 */
        /* <DEDUP_REMOVED lines=10> */
.L_x_41:


//--------------------- .nv.shared._Z5nbodyPfS_S_S_S_S_S_f --------------------------
	.section	.nv.shared._Z5nbodyPfS_S_S_S_S_S_f,"aw",@nobits
	.sectionflags	@""
	.align	16
	.zero		1024


//--------------------- .nv.shared.reserved.0     --------------------------
	.section	.nv.shared.reserved.0,"aw",@nobits
	.weak		__nv_reservedSMEM_offset_0_alias
	.size		__nv_reservedSMEM_offset_0_alias, 0, 64
	.other		__nv_reservedSMEM_offset_0_alias,@"STO_CUDA_RESERVED_SHARED STV_DEFAULT"
__nv_reservedSMEM_offset_0_alias:
	.zero		0
	.zero		64


//--------------------- .nv.constant0._Z5nbodyPfS_S_S_S_S_S_f --------------------------
	.section	.nv.constant0._Z5nbodyPfS_S_S_S_S_S_f,"a",@progbits
	.sectionflags	@""
	.align	4
.nv.constant0._Z5nbodyPfS_S_S_S_S_S_f:
	.zero		956


//--------------------- SYMBOLS --------------------------

	.type		.nv.reservedSmem.offset0,@object
	.size		.nv.reservedSmem.offset0,0x4
	.type		.nv.reservedSmem.cap,@object
	.size		.nv.reservedSmem.cap,0x4
